	.target	sm_90a

	.elftype	@"ET_EXEC"


//--------------------- .note.nv.tkinfo           --------------------------
	.section	.note.nv.tkinfo,"",@"SHT_NOTE"
	.sectionflags	@"SHF_NOTE_NV_TKINFO"
	.tkinfo
        /*0018*/ 	.word	0x00000002
        /*0030*/ 	.string	""
        /*0030*/ 	.string	"ptxas"
        /*0030*/ 	.string	"Cuda compilation tools, release 13.0, V13.0.88"
        /*0030*/ 	.string	"Build cuda_13.0.r13.0/compiler.36424714_0"
        /*0030*/ 	.string	"-arch sm_90a -m 64 "



//--------------------- .note.nv.cuinfo           --------------------------
	.section	.note.nv.cuinfo,"",@"SHT_NOTE"
	.sectionflags	@"SHF_NOTE_NV_CUINFO"
        /*0018*/ 	.short	0x0002
        /*001a*/ 	.short	0x005a
        /*001c*/ 	.short	0x0082
	.zero		2


//--------------------- .nv.info                  --------------------------
	.section	.nv.info,"",@"SHT_CUDA_INFO"
	.align	4


	//----- nvinfo : EIATTR_REGCOUNT
	.align		4
        /*0000*/ 	.byte	0x04, 0x2f
        /*0002*/ 	.short	(.L_15 - .L_14)
	.align		4
.L_14:
        /*0004*/ 	.word	index@(_ZN7cutlass13device_kernelINS_4gemm6kernel13GemmUniversalIN4cute5tupleIJiiiiEEENS1_10collective13CollectiveMmaINS1_34MainloopSm90TmaGmmaWarpSpecializedILi2ENS5_IJNS4_1CILi2EEENSA_ILi1EEESC_EEENS1_35KernelTmaWarpSpecializedCooperativeEEENS5_IJNSA_ILi256EEENSA_ILi128EEESH_EEENS_10bfloat16_tENS5_IJlSC_lEEESJ_SK_NS4_8TiledMMAINS4_8MMA_AtomIJNS4_4SM904GMMA28MMA_64x128x16_F32BF16BF16_SSILNSO_5MajorE0ELSQ_0ELNSO_7ScaleInE1ELSR_1EEEEEENS4_6LayoutISD_NS5_IJSC_NSA_ILi0EEESV_EEEEENS5_IJNS4_10UnderscoreESY_SY_EEEEENS4_13SM90_TMA_LOADENS4_14ComposedLayoutINS4_7SwizzleILi3ELi4ELi3EEENS4_18smem_ptr_flag_bitsILi16EEENSU_INS5_IJNSA_ILi8EEENSA_ILi64EEEEEENS5_IJS18_SC_EEEEEEEvNS4_8identityENS4_23SM90_TMA_LOAD_MULTICASTES1C_vS1D_EENS_8epilogue10collective6detail29Sm90TmaWarpSpecializedAdapterINS1H_15DefaultEpilogueISJ_SK_SK_NS1G_6thread17LinearCombinationISJ_Li1EffLNS1L_9ScaleType4KindE0ELNS_15FloatRoundStyleE2ESJ_EENS1_15EpilogueDefaultEEEEEvvEEEEvNT_6ParamsE)
        /*0008*/ 	.word	0x000000a8


	//----- nvinfo : EIATTR_FRAME_SIZE
	.align		4
.L_15:
        /*000c*/ 	.byte	0x04, 0x11
        /*000e*/ 	.short	(.L_17 - .L_16)
	.align		4
.L_16:
        /*0010*/ 	.word	index@(_ZN7cutlass13device_kernelINS_4gemm6kernel13GemmUniversalIN4cute5tupleIJiiiiEEENS1_10collective13CollectiveMmaINS1_34MainloopSm90TmaGmmaWarpSpecializedILi2ENS5_IJNS4_1CILi2EEENSA_ILi1EEESC_EEENS1_35KernelTmaWarpSpecializedCooperativeEEENS5_IJNSA_ILi256EEENSA_ILi128EEESH_EEENS_10bfloat16_tENS5_IJlSC_lEEESJ_SK_NS4_8TiledMMAINS4_8MMA_AtomIJNS4_4SM904GMMA28MMA_64x128x16_F32BF16BF16_SSILNSO_5MajorE0ELSQ_0ELNSO_7ScaleInE1ELSR_1EEEEEENS4_6LayoutISD_NS5_IJSC_NSA_ILi0EEESV_EEEEENS5_IJNS4_10UnderscoreESY_SY_EEEEENS4_13SM90_TMA_LOADENS4_14ComposedLayoutINS4_7SwizzleILi3ELi4ELi3EEENS4_18smem_ptr_flag_bitsILi16EEENSU_INS5_IJNSA_ILi8EEENSA_ILi64EEEEEENS5_IJS18_SC_EEEEEEEvNS4_8identityENS4_23SM90_TMA_LOAD_MULTICASTES1C_vS1D_EENS_8epilogue10collective6detail29Sm90TmaWarpSpecializedAdapterINS1H_15DefaultEpilogueISJ_SK_SK_NS1G_6thread17LinearCombinationISJ_Li1EffLNS1L_9ScaleType4KindE0ELNS_15FloatRoundStyleE2ESJ_EENS1_15EpilogueDefaultEEEEEvvEEEEvNT_6ParamsE)
        /*0014*/ 	.word	0x00000000


	//----- nvinfo : EIATTR_MIN_STACK_SIZE
	.align		4
.L_17:
        /*0018*/ 	.byte	0x04, 0x12
        /*001a*/ 	.short	(.L_19 - .L_18)
	.align		4
.L_18:
        /*001c*/ 	.word	index@(_ZN7cutlass13device_kernelINS_4gemm6kernel13GemmUniversalIN4cute5tupleIJiiiiEEENS1_10collective13CollectiveMmaINS1_34MainloopSm90TmaGmmaWarpSpecializedILi2ENS5_IJNS4_1CILi2EEENSA_ILi1EEESC_EEENS1_35KernelTmaWarpSpecializedCooperativeEEENS5_IJNSA_ILi256EEENSA_ILi128EEESH_EEENS_10bfloat16_tENS5_IJlSC_lEEESJ_SK_NS4_8TiledMMAINS4_8MMA_AtomIJNS4_4SM904GMMA28MMA_64x128x16_F32BF16BF16_SSILNSO_5MajorE0ELSQ_0ELNSO_7ScaleInE1ELSR_1EEEEEENS4_6LayoutISD_NS5_IJSC_NSA_ILi0EEESV_EEEEENS5_IJNS4_10UnderscoreESY_SY_EEEEENS4_13SM90_TMA_LOADENS4_14ComposedLayoutINS4_7SwizzleILi3ELi4ELi3EEENS4_18smem_ptr_flag_bitsILi16EEENSU_INS5_IJNSA_ILi8EEENSA_ILi64EEEEEENS5_IJS18_SC_EEEEEEEvNS4_8identityENS4_23SM90_TMA_LOAD_MULTICASTES1C_vS1D_EENS_8epilogue10collective6detail29Sm90TmaWarpSpecializedAdapterINS1H_15DefaultEpilogueISJ_SK_SK_NS1G_6thread17LinearCombinationISJ_Li1EffLNS1L_9ScaleType4KindE0ELNS_15FloatRoundStyleE2ESJ_EENS1_15EpilogueDefaultEEEEEvvEEEEvNT_6ParamsE)
        /*0020*/ 	.word	0x00000000
.L_19:


//--------------------- .nv.compat                --------------------------
	.section	.nv.compat,"",@"SHT_CUDA_COMPAT_INFO"
	.align	4
        /*0000*/ 	.byte	0x02, 0x09, 0x01, 0x00, 0x02, 0x02, 0x04, 0x00, 0x02, 0x05, 0x05, 0x00, 0x03, 0x07, 0x01, 0x01
        /*0010*/ 	.byte	0x02, 0x03, 0x01, 0x00, 0x02, 0x06, 0x01, 0x00, 0x04, 0x0b, 0x08, 0x00, 0x00, 0x00, 0x00, 0x00
        /*0020*/ 	.byte	0x00, 0x00, 0x00, 0x00


//--------------------- .nv.info._ZN7cutlass13device_kernelINS_4gemm6kernel13GemmUniversalIN4cute5tupleIJiiiiEEENS1_10collective13CollectiveMmaINS1_34MainloopSm90TmaGmmaWarpSpecializedILi2ENS5_IJNS4_1CILi2EEENSA_ILi1EEESC_EEENS1_35KernelTmaWarpSpecializedCooperativeEEENS5_IJNSA_ILi256EEENSA_ILi128EEESH_EEENS_10bfloat16_tENS5_IJlSC_lEEESJ_SK_NS4_8TiledMMAINS4_8MMA_AtomIJNS4_4SM904GMMA28MMA_64x128x16_F32BF16BF16_SSILNSO_5MajorE0ELSQ_0ELNSO_7ScaleInE1ELSR_1EEEEEENS4_6LayoutISD_NS5_IJSC_NSA_ILi0EEESV_EEEEENS5_IJNS4_10UnderscoreESY_SY_EEEEENS4_13SM90_TMA_LOADENS4_14ComposedLayoutINS4_7SwizzleILi3ELi4ELi3EEENS4_18smem_ptr_flag_bitsILi16EEENSU_INS5_IJNSA_ILi8EEENSA_ILi64EEEEEENS5_IJS18_SC_EEEEEEEvNS4_8identityENS4_23SM90_TMA_LOAD_MULTICASTES1C_vS1D_EENS_8epilogue10collective6detail29Sm90TmaWarpSpecializedAdapterINS1H_15DefaultEpilogueISJ_SK_SK_NS1G_6thread17LinearCombinationISJ_Li1EffLNS1L_9ScaleType4KindE0ELNS_15FloatRoundStyleE2ESJ_EENS1_15EpilogueDefaultEEEEEvvEEEEvNT_6ParamsE --------------------------
	.section	.nv.info._ZN7cutlass13device_kernelINS_4gemm6kernel13GemmUniversalIN4cute5tupleIJiiiiEEENS1_10collective13CollectiveMmaINS1_34MainloopSm90TmaGmmaWarpSpecializedILi2ENS5_IJNS4_1CILi2EEENSA_ILi1EEESC_EEENS1_35KernelTmaWarpSpecializedCooperativeEEENS5_IJNSA_ILi256EEENSA_ILi128EEESH_EEENS_10bfloat16_tENS5_IJlSC_lEEESJ_SK_NS4_8TiledMMAINS4_8MMA_AtomIJNS4_4SM904GMMA28MMA_64x128x16_F32BF16BF16_SSILNSO_5MajorE0ELSQ_0ELNSO_7ScaleInE1ELSR_1EEEEEENS4_6LayoutISD_NS5_IJSC_NSA_ILi0EEESV_EEEEENS5_IJNS4_10UnderscoreESY_SY_EEEEENS4_13SM90_TMA_LOADENS4_14ComposedLayoutINS4_7SwizzleILi3ELi4ELi3EEENS4_18smem_ptr_flag_bitsILi16EEENSU_INS5_IJNSA_ILi8EEENSA_ILi64EEEEEENS5_IJS18_SC_EEEEEEEvNS4_8identityENS4_23SM90_TMA_LOAD_MULTICASTES1C_vS1D_EENS_8epilogue10collective6detail29Sm90TmaWarpSpecializedAdapterINS1H_15DefaultEpilogueISJ_SK_SK_NS1G_6thread17LinearCombinationISJ_Li1EffLNS1L_9ScaleType4KindE0ELNS_15FloatRoundStyleE2ESJ_EENS1_15EpilogueDefaultEEEEEvvEEEEvNT_6ParamsE,"",@"SHT_CUDA_INFO"
	.sectionflags	@""
	.align	4


	//----- nvinfo : EIATTR_CUDA_API_VERSION
	.align		4
        /*0000*/ 	.byte	0x04, 0x37
        /*0002*/ 	.short	(.L_21 - .L_20)
.L_20:
        /*0004*/ 	.word	0x00000082


	//----- nvinfo : EIATTR_KPARAM_INFO
	.align		4
.L_21:
        /*0008*/ 	.byte	0x04, 0x17
        /*000a*/ 	.short	(.L_23 - .L_22)
.L_22:
        /*000c*/ 	.word	0x00000000
        /*0010*/ 	.short	0x0000
        /*0012*/ 	.short	0x0070
        /*0014*/ 	.byte	0x00, 0xf0, 0x01, 0x10


	//----- nvinfo : EIATTR_SPARSE_MMA_MASK
	.align		4
.L_23:
        /*0018*/ 	.byte	0x03, 0x50
        /*001a*/ 	.short	0x0000


	//----- nvinfo : EIATTR_MAXREG_COUNT
	.align		4
        /*001c*/ 	.byte	0x03, 0x1b
        /*001e*/ 	.short	0x00a8


	//----- nvinfo : EIATTR_NUM_BARRIERS
	.align		4
        /*0020*/ 	.byte	0x02, 0x4c
        /*0022*/ 	.byte	0x01
	.zero		1


	//----- nvinfo : EIATTR_EXTERNS
	.align		4
        /*0024*/ 	.byte	0x04, 0x0f
        /*0026*/ 	.short	(.L_25 - .L_24)


	//   ....[0]....
	.align		4
.L_24:
        /*0028*/ 	.word	index@(__assertfail)


	//----- nvinfo : EIATTR_MERCURY_ISA_VERSION
	.align		4
.L_25:
        /*002c*/ 	.byte	0x03, 0x5f
        /*002e*/ 	.short	0x0101


	//----- nvinfo : EIATTR_INT_WARP_WIDE_INSTR_OFFSETS
	.align		4
        /*0030*/ 	.byte	0x04, 0x31
        /*0032*/ 	.short	(.L_27 - .L_26)


	//   ....[0]....
.L_26:
        /*0034*/ 	.word	0x00000440


	//   ....[1]....
        /*0038*/ 	.word	0x00000470


	//   ....[2]....
        /*003c*/ 	.word	0x00000630


	//   ....[3]....
        /*0040*/ 	.word	0x00002520


	//----- nvinfo : EIATTR_COOP_GROUP_MASK_REGIDS
	.align		4
.L_27:
        /*0044*/ 	.byte	0x04, 0x29
        /*0046*/ 	.short	(.L_29 - .L_28)


	//   ....[0]....
.L_28:
        /*0048*/ 	.word	0xffffffff


	//   ....[1]....
        /*004c*/ 	.word	0xffffffff


	//   ....[2]....
        /*0050*/ 	.word	0xffffffff


	//   ....[3]....
        /*0054*/ 	.word	0xffffffff


	//   ....[4]....
        /*0058*/ 	.word	0xffffffff


	//   ....[5]....
        /*005c*/ 	.word	0xffffffff


	//----- nvinfo : EIATTR_COOP_GROUP_INSTR_OFFSETS
	.align		4
.L_29:
        /*0060*/ 	.byte	0x04, 0x28
        /*0062*/ 	.short	(.L_31 - .L_30)


	//   ....[0]....
.L_30:
        /*0064*/ 	.word	0x00000060


	//   ....[1]....
        /*0068*/ 	.word	0x00000070


	//   ....[2]....
        /*006c*/ 	.word	0x00000130


	//   ....[3]....
        /*0070*/ 	.word	0x00000290


	//   ....[4]....
        /*0074*/ 	.word	0x000007b0


	//   ....[5]....
        /*0078*/ 	.word	0x00001200


	//----- nvinfo : EIATTR_REG_RECONFIG
	.align		4
.L_31:
        /*007c*/ 	.byte	0x01, 0x54
	.zero		2


	//----- nvinfo : EIATTR_SYSCALL_OFFSETS
	.align		4
        /*0080*/ 	.byte	0x04, 0x46
        /*0082*/ 	.short	(.L_33 - .L_32)


	//   ....[0]....
.L_32:
        /*0084*/ 	.word	0x000013c0


	//----- nvinfo : EIATTR_MBARRIER_INSTR_OFFSETS
	.align		4
.L_33:
        /*0088*/ 	.byte	0x04, 0x39
        /*008a*/ 	.short	(.L_35 - .L_34)


	//   ....[0]....
.L_34:
        /*008c*/ 	.word	0x00000230
        /*0090*/ 	.word	0x000000ff
        /*0094*/ 	.word	0x00000000
        /*0098*/ 	.short	0x0100
        /*009a*/ 	.byte	0x08
	.zero		1


	//   ....[1]....
        /*009c*/ 	.word	0x00000240
        /*00a0*/ 	.word	0x000000ff
        /*00a4*/ 	.word	0x00000010
        /*00a8*/ 	.short	0x0100
        /*00aa*/ 	.byte	0x08
	.zero		1


	//   ....[2]....
        /*00ac*/ 	.word	0x00000250
        /*00b0*/ 	.word	0x000000ff
        /*00b4*/ 	.word	0x00000008
        /*00b8*/ 	.short	0x0100
        /*00ba*/ 	.byte	0x08
	.zero		1


	//   ....[3]....
        /*00bc*/ 	.word	0x00000260
        /*00c0*/ 	.word	0x000000ff
        /*00c4*/ 	.word	0x00000018
        /*00c8*/ 	.short	0x0100
        /*00ca*/ 	.byte	0x08
	.zero		1


	//   ....[4]....
        /*00cc*/ 	.word	0x000006b0
        /*00d0*/ 	.word	0x000000ff
        /*00d4*/ 	.word	0x00000030
        /*00d8*/ 	.short	0x0100
        /*00da*/ 	.byte	0x06
	.zero		1


	//   ....[5]....
        /*00dc*/ 	.word	0x00000740
        /*00e0*/ 	.word	0x000000ff
        /*00e4*/ 	.word	0x00000038
        /*00e8*/ 	.short	0x0100
        /*00ea*/ 	.byte	0x06
	.zero		1


	//   ....[6]....
        /*00ec*/ 	.word	0x00001480
        /*00f0*/ 	.word	0x00000003
        /*00f4*/ 	.word	0x00000000
        /*00f8*/ 	.short	0x010a
        /*00fa*/ 	.byte	0x3f
	.zero		1


	//   ....[7]....
        /*00fc*/ 	.word	0x000014c0
        /*0100*/ 	.word	0x00000003
        /*0104*/ 	.word	0x00000000
        /*0108*/ 	.short	0x010a
        /*010a*/ 	.byte	0x3f
	.zero		1


	//   ....[8]....
        /*010c*/ 	.word	0x00001ce0
        /*0110*/ 	.word	0x00000005
        /*0114*/ 	.word	0x00000000
        /*0118*/ 	.short	0x010a
        /*011a*/ 	.byte	0x3f
	.zero		1


	//   ....[9]....
        /*011c*/ 	.word	0x00001d20
        /*0120*/ 	.word	0x00000005
        /*0124*/ 	.word	0x00000000
        /*0128*/ 	.short	0x010a
        /*012a*/ 	.byte	0x3f
	.zero		1


	//   ....[10]....
        /*012c*/ 	.word	0x000023c0
        /*0130*/ 	.word	0x00000005
        /*0134*/ 	.word	0x00000000
        /*0138*/ 	.short	0x0101
        /*013a*/ 	.byte	0x3f
	.zero		1


	//   ....[11]....
        /*013c*/ 	.word	0x000025a0
        /*0140*/ 	.word	0x00000003
        /*0144*/ 	.word	0x00000000
        /*0148*/ 	.short	0x0101
        /*014a*/ 	.byte	0x3f
	.zero		1


	//   ....[12]....
        /*014c*/ 	.word	0x0000bdd0
        /*0150*/ 	.word	0x00000014
        /*0154*/ 	.word	0x00000010
        /*0158*/ 	.short	0x010a
        /*015a*/ 	.byte	0x3f
	.zero		1


	//   ....[13]....
        /*015c*/ 	.word	0x0000c250
        /*0160*/ 	.word	0x00000005
        /*0164*/ 	.word	0x00000038
        /*0168*/ 	.short	0x0101
        /*016a*/ 	.byte	0x3f
	.zero		1


	//   ....[14]....
        /*016c*/ 	.word	0x0000c970
        /*0170*/ 	.word	0x00000007
        /*0174*/ 	.word	0x00000000
        /*0178*/ 	.short	0x010a
        /*017a*/ 	.byte	0x3f
	.zero		1


	//   ....[15]....
        /*017c*/ 	.word	0x0000c9f0
        /*0180*/ 	.word	0x00000003
        /*0184*/ 	.word	0x00000000
        /*0188*/ 	.short	0x010a
        /*018a*/ 	.byte	0x3f
	.zero		1


	//   ....[16]....
        /*018c*/ 	.word	0x0000ca50
        /*0190*/ 	.word	0x00000003
        /*0194*/ 	.word	0x00000000
        /*0198*/ 	.short	0x010a
        /*019a*/ 	.byte	0x3f
	.zero		1


	//   ....[17]....
        /*019c*/ 	.word	0x0000caa0
        /*01a0*/ 	.word	0x00000005
        /*01a4*/ 	.word	0x00000000
        /*01a8*/ 	.short	0x010a
        /*01aa*/ 	.byte	0x3f
	.zero		1


	//   ....[18]....
        /*01ac*/ 	.word	0x0000cb70
        /*01b0*/ 	.word	0x00000014
        /*01b4*/ 	.word	0x00000010
        /*01b8*/ 	.short	0x010a
        /*01ba*/ 	.byte	0x3f
	.zero		1


	//   ....[19]....
        /*01bc*/ 	.word	0x0000cc40
        /*01c0*/ 	.word	0x00000007
        /*01c4*/ 	.word	0x00000000
        /*01c8*/ 	.short	0x010a
        /*01ca*/ 	.byte	0x3f
	.zero		1


	//----- nvinfo : EIATTR_NUM_MBARRIERS
	.align		4
.L_35:
        /*01cc*/ 	.byte	0x03, 0x38
        /*01ce*/ 	.short	0x0006


	//----- nvinfo : EIATTR_EXIT_INSTR_OFFSETS
	.align		4
        /*01d0*/ 	.byte	0x04, 0x1c
        /*01d2*/ 	.short	(.L_37 - .L_36)


	//   ....[0]....
.L_36:
        /*01d4*/ 	.word	0x00000910


	//   ....[1]....
        /*01d8*/ 	.word	0x00001130


	//   ....[2]....
        /*01dc*/ 	.word	0x0000b4e0


	//   ....[3]....
        /*01e0*/ 	.word	0x0000ba40


	//   ....[4]....
        /*01e4*/ 	.word	0x0000ca40


	//----- nvinfo : EIATTR_MAX_THREADS
	.align		4
.L_37:
        /*01e8*/ 	.byte	0x04, 0x05
        /*01ea*/ 	.short	(.L_39 - .L_38)
.L_38:
        /*01ec*/ 	.word	0x00000180
        /*01f0*/ 	.word	0x00000001
        /*01f4*/ 	.word	0x00000001


	//----- nvinfo : EIATTR_CRS_STACK_SIZE
	.align		4
.L_39:
        /*01f8*/ 	.byte	0x04, 0x1e
        /*01fa*/ 	.short	(.L_41 - .L_40)
.L_40:
        /*01fc*/ 	.word	0x00000000


	//----- nvinfo : EIATTR_CBANK_PARAM_SIZE
	.align		4
.L_41:
        /*0200*/ 	.byte	0x03, 0x19
        /*0202*/ 	.short	0x0470


	//----- nvinfo : EIATTR_PARAM_CBANK
	.align		4
        /*0204*/ 	.byte	0x04, 0x0a
        /*0206*/ 	.short	(.L_43 - .L_42)
	.align		4
.L_42:
        /*0208*/ 	.word	index@(.nv.constant0._ZN7cutlass13device_kernelINS_4gemm6kernel13GemmUniversalIN4cute5tupleIJiiiiEEENS1_10collective13CollectiveMmaINS1_34MainloopSm90TmaGmmaWarpSpecializedILi2ENS5_IJNS4_1CILi2EEENSA_ILi1EEESC_EEENS1_35KernelTmaWarpSpecializedCooperativeEEENS5_IJNSA_ILi256EEENSA_ILi128EEESH_EEENS_10bfloat16_tENS5_IJlSC_lEEESJ_SK_NS4_8TiledMMAINS4_8MMA_AtomIJNS4_4SM904GMMA28MMA_64x128x16_F32BF16BF16_SSILNSO_5MajorE0ELSQ_0ELNSO_7ScaleInE1ELSR_1EEEEEENS4_6LayoutISD_NS5_IJSC_NSA_ILi0EEESV_EEEEENS5_IJNS4_10UnderscoreESY_SY_EEEEENS4_13SM90_TMA_LOADENS4_14ComposedLayoutINS4_7SwizzleILi3ELi4ELi3EEENS4_18smem_ptr_flag_bitsILi16EEENSU_INS5_IJNSA_ILi8EEENSA_ILi64EEEEEENS5_IJS18_SC_EEEEEEEvNS4_8identityENS4_23SM90_TMA_LOAD_MULTICASTES1C_vS1D_EENS_8epilogue10collective6detail29Sm90TmaWarpSpecializedAdapterINS1H_15DefaultEpilogueISJ_SK_SK_NS1G_6thread17LinearCombinationISJ_Li1EffLNS1L_9ScaleType4KindE0ELNS_15FloatRoundStyleE2ESJ_EENS1_15EpilogueDefaultEEEEEvvEEEEvNT_6ParamsE)
        /*020c*/ 	.short	0x0210
        /*020e*/ 	.short	0x0470


	//----- nvinfo : EIATTR_SW_WAR
	.align		4
.L_43:
        /*0210*/ 	.byte	0x04, 0x36
        /*0212*/ 	.short	(.L_45 - .L_44)
.L_44:
        /*0214*/ 	.word	0x00000008
.L_45:


//--------------------- .nv.callgraph             --------------------------
	.section	.nv.callgraph,"",@"SHT_CUDA_CALLGRAPH"
	.align	4
	.sectionentsize	8
	.align		4
        /*0000*/ 	.word	0x00000000
	.align		4
        /*0004*/ 	.word	0xffffffff
	.align		4
        /*0008*/ 	.word	index@(_ZN7cutlass13device_kernelINS_4gemm6kernel13GemmUniversalIN4cute5tupleIJiiiiEEENS1_10collective13CollectiveMmaINS1_34MainloopSm90TmaGmmaWarpSpecializedILi2ENS5_IJNS4_1CILi2EEENSA_ILi1EEESC_EEENS1_35KernelTmaWarpSpecializedCooperativeEEENS5_IJNSA_ILi256EEENSA_ILi128EEESH_EEENS_10bfloat16_tENS5_IJlSC_lEEESJ_SK_NS4_8TiledMMAINS4_8MMA_AtomIJNS4_4SM904GMMA28MMA_64x128x16_F32BF16BF16_SSILNSO_5MajorE0ELSQ_0ELNSO_7ScaleInE1ELSR_1EEEEEENS4_6LayoutISD_NS5_IJSC_NSA_ILi0EEESV_EEEEENS5_IJNS4_10UnderscoreESY_SY_EEEEENS4_13SM90_TMA_LOADENS4_14ComposedLayoutINS4_7SwizzleILi3ELi4ELi3EEENS4_18smem_ptr_flag_bitsILi16EEENSU_INS5_IJNSA_ILi8EEENSA_ILi64EEEEEENS5_IJS18_SC_EEEEEEEvNS4_8identityENS4_23SM90_TMA_LOAD_MULTICASTES1C_vS1D_EENS_8epilogue10collective6detail29Sm90TmaWarpSpecializedAdapterINS1H_15DefaultEpilogueISJ_SK_SK_NS1G_6thread17LinearCombinationISJ_Li1EffLNS1L_9ScaleType4KindE0ELNS_15FloatRoundStyleE2ESJ_EENS1_15EpilogueDefaultEEEEEvvEEEEvNT_6ParamsE)
	.align		4
        /*000c*/ 	.word	index@(__assertfail)
	.align		4
        /*0010*/ 	.word	0x00000000
	.align		4
        /*0014*/ 	.word	0xfffffffe
	.align		4
        /*0018*/ 	.word	0x00000000
	.align		4
        /*001c*/ 	.word	0xfffffffd
	.align		4
        /*0020*/ 	.word	0x00000000
	.align		4
        /*0024*/ 	.word	0xfffffffc


//--------------------- .nv.constant4             --------------------------
	.section	.nv.constant4,"a",@progbits
	.align	8
	.align		8
.nv.constant4:
        /*0000*/ 	.dword	__assertfail
	.align		8
        /*0008*/ 	.dword	__unnamed_1
	.align		8
        /*0010*/ 	.dword	_ZN40_INTERNAL_bda53d80_4_k_cu_aecbdb58_146184cuda3std3__45__cpo5beginE
	.align		8
        /*0018*/ 	.dword	_ZN40_INTERNAL_bda53d80_4_k_cu_aecbdb58_146184cuda3std3__45__cpo3endE
	.align		8
        /*0020*/ 	.dword	_ZN40_INTERNAL_bda53d80_4_k_cu_aecbdb58_146184cuda3std3__45__cpo6cbeginE
	.align		8
        /*0028*/ 	.dword	_ZN40_INTERNAL_bda53d80_4_k_cu_aecbdb58_146184cuda3std3__45__cpo4cendE
	.align		8
        /*0030*/ 	.dword	_ZN40_INTERNAL_bda53d80_4_k_cu_aecbdb58_146184cuda3std3__442_GLOBAL__N__bda53d80_4_k_cu_aecbdb58_146186ignoreE
	.align		8
        /*0038*/ 	.dword	_ZN40_INTERNAL_bda53d80_4_k_cu_aecbdb58_146184cuda3std3__419piecewise_constructE
	.align		8
        /*0040*/ 	.dword	_ZN40_INTERNAL_bda53d80_4_k_cu_aecbdb58_146184cuda3std3__48in_placeE
	.align		8
        /*0048*/ 	.dword	_ZN40_INTERNAL_bda53d80_4_k_cu_aecbdb58_146184cuda3std6ranges3__45__cpo4swapE
	.align		8
        /*0050*/ 	.dword	_ZN40_INTERNAL_bda53d80_4_k_cu_aecbdb58_146184cuda3std6ranges3__45__cpo9iter_moveE
	.align		8
        /*0058*/ 	.dword	_ZN40_INTERNAL_bda53d80_4_k_cu_aecbdb58_146184cute7productE
	.align		8
        /*0060*/ 	.dword	_ZN40_INTERNAL_bda53d80_4_k_cu_aecbdb58_146184cute1_E
	.align		8
        /*0068*/ 	.dword	$str$22
	.align		8
        /*0070*/ 	.dword	$str$23


//--------------------- .text._ZN7cutlass13device_kernelINS_4gemm6kernel13GemmUniversalIN4cute5tupleIJiiiiEEENS1_10collective13CollectiveMmaINS1_34MainloopSm90TmaGmmaWarpSpecializedILi2ENS5_IJNS4_1CILi2EEENSA_ILi1EEESC_EEENS1_35KernelTmaWarpSpecializedCooperativeEEENS5_IJNSA_ILi256EEENSA_ILi128EEESH_EEENS_10bfloat16_tENS5_IJlSC_lEEESJ_SK_NS4_8TiledMMAINS4_8MMA_AtomIJNS4_4SM904GMMA28MMA_64x128x16_F32BF16BF16_SSILNSO_5MajorE0ELSQ_0ELNSO_7ScaleInE1ELSR_1EEEEEENS4_6LayoutISD_NS5_IJSC_NSA_ILi0EEESV_EEEEENS5_IJNS4_10UnderscoreESY_SY_EEEEENS4_13SM90_TMA_LOADENS4_14ComposedLayoutINS4_7SwizzleILi3ELi4ELi3EEENS4_18smem_ptr_flag_bitsILi16EEENSU_INS5_IJNSA_ILi8EEENSA_ILi64EEEEEENS5_IJS18_SC_EEEEEEEvNS4_8identityENS4_23SM90_TMA_LOAD_MULTICASTES1C_vS1D_EENS_8epilogue10collective6detail29Sm90TmaWarpSpecializedAdapterINS1H_15DefaultEpilogueISJ_SK_SK_NS1G_6thread17LinearCombinationISJ_Li1EffLNS1L_9ScaleType4KindE0ELNS_15FloatRoundStyleE2ESJ_EENS1_15EpilogueDefaultEEEEEvvEEEEvNT_6ParamsE --------------------------
	.section	.text._ZN7cutlass13device_kernelINS_4gemm6kernel13GemmUniversalIN4cute5tupleIJiiiiEEENS1_10collective13CollectiveMmaINS1_34MainloopSm90TmaGmmaWarpSpecializedILi2ENS5_IJNS4_1CILi2EEENSA_ILi1EEESC_EEENS1_35KernelTmaWarpSpecializedCooperativeEEENS5_IJNSA_ILi256EEENSA_ILi128EEESH_EEENS_10bfloat16_tENS5_IJlSC_lEEESJ_SK_NS4_8TiledMMAINS4_8MMA_AtomIJNS4_4SM904GMMA28MMA_64x128x16_F32BF16BF16_SSILNSO_5MajorE0ELSQ_0ELNSO_7ScaleInE1ELSR_1EEEEEENS4_6LayoutISD_NS5_IJSC_NSA_ILi0EEESV_EEEEENS5_IJNS4_10UnderscoreESY_SY_EEEEENS4_13SM90_TMA_LOADENS4_14ComposedLayoutINS4_7SwizzleILi3ELi4ELi3EEENS4_18smem_ptr_flag_bitsILi16EEENSU_INS5_IJNSA_ILi8EEENSA_ILi64EEEEEENS5_IJS18_SC_EEEEEEEvNS4_8identityENS4_23SM90_TMA_LOAD_MULTICASTES1C_vS1D_EENS_8epilogue10collective6detail29Sm90TmaWarpSpecializedAdapterINS1H_15DefaultEpilogueISJ_SK_SK_NS1G_6thread17LinearCombinationISJ_Li1EffLNS1L_9ScaleType4KindE0ELNS_15FloatRoundStyleE2ESJ_EENS1_15EpilogueDefaultEEEEEvvEEEEvNT_6ParamsE,"ax",@progbits
	.align	128
.text._ZN7cutlass13device_kernelINS_4gemm6kernel13GemmUniversalIN4cute5tupleIJiiiiEEENS1_10collective13CollectiveMmaINS1_34MainloopSm90TmaGmmaWarpSpecializedILi2ENS5_IJNS4_1CILi2EEENSA_ILi1EEESC_EEENS1_35KernelTmaWarpSpecializedCooperativeEEENS5_IJNSA_ILi256EEENSA_ILi128EEESH_EEENS_10bfloat16_tENS5_IJlSC_lEEESJ_SK_NS4_8TiledMMAINS4_8MMA_AtomIJNS4_4SM904GMMA28MMA_64x128x16_F32BF16BF16_SSILNSO_5MajorE0ELSQ_0ELNSO_7ScaleInE1ELSR_1EEEEEENS4_6LayoutISD_NS5_IJSC_NSA_ILi0EEESV_EEEEENS5_IJNS4_10UnderscoreESY_SY_EEEEENS4_13SM90_TMA_LOADENS4_14ComposedLayoutINS4_7SwizzleILi3ELi4ELi3EEENS4_18smem_ptr_flag_bitsILi16EEENSU_INS5_IJNSA_ILi8EEENSA_ILi64EEEEEENS5_IJS18_SC_EEEEEEEvNS4_8identityENS4_23SM90_TMA_LOAD_MULTICASTES1C_vS1D_EENS_8epilogue10collective6detail29Sm90TmaWarpSpecializedAdapterINS1H_15DefaultEpilogueISJ_SK_SK_NS1G_6thread17LinearCombinationISJ_Li1EffLNS1L_9ScaleType4KindE0ELNS_15FloatRoundStyleE2ESJ_EENS1_15EpilogueDefaultEEEEEvvEEEEvNT_6ParamsE:
        .type           _ZN7cutlass13device_kernelINS_4gemm6kernel13GemmUniversalIN4cute5tupleIJiiiiEEENS1_10collective13CollectiveMmaINS1_34MainloopSm90TmaGmmaWarpSpecializedILi2ENS5_IJNS4_1CILi2EEENSA_ILi1EEESC_EEENS1_35KernelTmaWarpSpecializedCooperativeEEENS5_IJNSA_ILi256EEENSA_ILi128EEESH_EEENS_10bfloat16_tENS5_IJlSC_lEEESJ_SK_NS4_8TiledMMAINS4_8MMA_AtomIJNS4_4SM904GMMA28MMA_64x128x16_F32BF16BF16_SSILNSO_5MajorE0ELSQ_0ELNSO_7ScaleInE1ELSR_1EEEEEENS4_6LayoutISD_NS5_IJSC_NSA_ILi0EEESV_EEEEENS5_IJNS4_10UnderscoreESY_SY_EEEEENS4_13SM90_TMA_LOADENS4_14ComposedLayoutINS4_7SwizzleILi3ELi4ELi3EEENS4_18smem_ptr_flag_bitsILi16EEENSU_INS5_IJNSA_ILi8EEENSA_ILi64EEEEEENS5_IJS18_SC_EEEEEEEvNS4_8identityENS4_23SM90_TMA_LOAD_MULTICASTES1C_vS1D_EENS_8epilogue10collective6detail29Sm90TmaWarpSpecializedAdapterINS1H_15DefaultEpilogueISJ_SK_SK_NS1G_6thread17LinearCombinationISJ_Li1EffLNS1L_9ScaleType4KindE0ELNS_15FloatRoundStyleE2ESJ_EENS1_15EpilogueDefaultEEEEEvvEEEEvNT_6ParamsE,@function
        .size           _ZN7cutlass13device_kernelINS_4gemm6kernel13GemmUniversalIN4cute5tupleIJiiiiEEENS1_10collective13CollectiveMmaINS1_34MainloopSm90TmaGmmaWarpSpecializedILi2ENS5_IJNS4_1CILi2EEENSA_ILi1EEESC_EEENS1_35KernelTmaWarpSpecializedCooperativeEEENS5_IJNSA_ILi256EEENSA_ILi128EEESH_EEENS_10bfloat16_tENS5_IJlSC_lEEESJ_SK_NS4_8TiledMMAINS4_8MMA_AtomIJNS4_4SM904GMMA28MMA_64x128x16_F32BF16BF16_SSILNSO_5MajorE0ELSQ_0ELNSO_7ScaleInE1ELSR_1EEEEEENS4_6LayoutISD_NS5_IJSC_NSA_ILi0EEESV_EEEEENS5_IJNS4_10UnderscoreESY_SY_EEEEENS4_13SM90_TMA_LOADENS4_14ComposedLayoutINS4_7SwizzleILi3ELi4ELi3EEENS4_18smem_ptr_flag_bitsILi16EEENSU_INS5_IJNSA_ILi8EEENSA_ILi64EEEEEENS5_IJS18_SC_EEEEEEEvNS4_8identityENS4_23SM90_TMA_LOAD_MULTICASTES1C_vS1D_EENS_8epilogue10collective6detail29Sm90TmaWarpSpecializedAdapterINS1H_15DefaultEpilogueISJ_SK_SK_NS1G_6thread17LinearCombinationISJ_Li1EffLNS1L_9ScaleType4KindE0ELNS_15FloatRoundStyleE2ESJ_EENS1_15EpilogueDefaultEEEEEvvEEEEvNT_6ParamsE,(.L_x_319 - _ZN7cutlass13device_kernelINS_4gemm6kernel13GemmUniversalIN4cute5tupleIJiiiiEEENS1_10collective13CollectiveMmaINS1_34MainloopSm90TmaGmmaWarpSpecializedILi2ENS5_IJNS4_1CILi2EEENSA_ILi1EEESC_EEENS1_35KernelTmaWarpSpecializedCooperativeEEENS5_IJNSA_ILi256EEENSA_ILi128EEESH_EEENS_10bfloat16_tENS5_IJlSC_lEEESJ_SK_NS4_8TiledMMAINS4_8MMA_AtomIJNS4_4SM904GMMA28MMA_64x128x16_F32BF16BF16_SSILNSO_5MajorE0ELSQ_0ELNSO_7ScaleInE1ELSR_1EEEEEENS4_6LayoutISD_NS5_IJSC_NSA_ILi0EEESV_EEEEENS5_IJNS4_10UnderscoreESY_SY_EEEEENS4_13SM90_TMA_LOADENS4_14ComposedLayoutINS4_7SwizzleILi3ELi4ELi3EEENS4_18smem_ptr_flag_bitsILi16EEENSU_INS5_IJNSA_ILi8EEENSA_ILi64EEEEEENS5_IJS18_SC_EEEEEEEvNS4_8identityENS4_23SM90_TMA_LOAD_MULTICASTES1C_vS1D_EENS_8epilogue10collective6detail29Sm90TmaWarpSpecializedAdapterINS1H_15DefaultEpilogueISJ_SK_SK_NS1G_6thread17LinearCombinationISJ_Li1EffLNS1L_9ScaleType4KindE0ELNS_15FloatRoundStyleE2ESJ_EENS1_15EpilogueDefaultEEEEEvvEEEEvNT_6ParamsE)
        .other          _ZN7cutlass13device_kernelINS_4gemm6kernel13GemmUniversalIN4cute5tupleIJiiiiEEENS1_10collective13CollectiveMmaINS1_34MainloopSm90TmaGmmaWarpSpecializedILi2ENS5_IJNS4_1CILi2EEENSA_ILi1EEESC_EEENS1_35KernelTmaWarpSpecializedCooperativeEEENS5_IJNSA_ILi256EEENSA_ILi128EEESH_EEENS_10bfloat16_tENS5_IJlSC_lEEESJ_SK_NS4_8TiledMMAINS4_8MMA_AtomIJNS4_4SM904GMMA28MMA_64x128x16_F32BF16BF16_SSILNSO_5MajorE0ELSQ_0ELNSO_7ScaleInE1ELSR_1EEEEEENS4_6LayoutISD_NS5_IJSC_NSA_ILi0EEESV_EEEEENS5_IJNS4_10UnderscoreESY_SY_EEEEENS4_13SM90_TMA_LOADENS4_14ComposedLayoutINS4_7SwizzleILi3ELi4ELi3EEENS4_18smem_ptr_flag_bitsILi16EEENSU_INS5_IJNSA_ILi8EEENSA_ILi64EEEEEENS5_IJS18_SC_EEEEEEEvNS4_8identityENS4_23SM90_TMA_LOAD_MULTICASTES1C_vS1D_EENS_8epilogue10collective6detail29Sm90TmaWarpSpecializedAdapterINS1H_15DefaultEpilogueISJ_SK_SK_NS1G_6thread17LinearCombinationISJ_Li1EffLNS1L_9ScaleType4KindE0ELNS_15FloatRoundStyleE2ESJ_EENS1_15EpilogueDefaultEEEEEvvEEEEvNT_6ParamsE,@"STO_CUDA_ENTRY STV_DEFAULT"
_ZN7cutlass13device_kernelINS_4gemm6kernel13GemmUniversalIN4cute5tupleIJiiiiEEENS1_10collective13CollectiveMmaINS1_34MainloopSm90TmaGmmaWarpSpecializedILi2ENS5_IJNS4_1CILi2EEENSA_ILi1EEESC_EEENS1_35KernelTmaWarpSpecializedCooperativeEEENS5_IJNSA_ILi256EEENSA_ILi128EEESH_EEENS_10bfloat16_tENS5_IJlSC_lEEESJ_SK_NS4_8TiledMMAINS4_8MMA_AtomIJNS4_4SM904GMMA28MMA_64x128x16_F32BF16BF16_SSILNSO_5MajorE0ELSQ_0ELNSO_7ScaleInE1ELSR_1EEEEEENS4_6LayoutISD_NS5_IJSC_NSA_ILi0EEESV_EEEEENS5_IJNS4_10UnderscoreESY_SY_EEEEENS4_13SM90_TMA_LOADENS4_14ComposedLayoutINS4_7SwizzleILi3ELi4ELi3EEENS4_18smem_ptr_flag_bitsILi16EEENSU_INS5_IJNSA_ILi8EEENSA_ILi64EEEEEENS5_IJS18_SC_EEEEEEEvNS4_8identityENS4_23SM90_TMA_LOAD_MULTICASTES1C_vS1D_EENS_8epilogue10collective6detail29Sm90TmaWarpSpecializedAdapterINS1H_15DefaultEpilogueISJ_SK_SK_NS1G_6thread17LinearCombinationISJ_Li1EffLNS1L_9ScaleType4KindE0ELNS_15FloatRoundStyleE2ESJ_EENS1_15EpilogueDefaultEEEEEvvEEEEvNT_6ParamsE:
[----:B------:R-:W0:Y:S01]  /*0000*/  LDC R1, c[0x0][0x28] ;  /* 0x00000a00ff017b82 */ /* 0x000e220000000800 */
[----:B------:R-:W1:Y:S01]  /*0010*/  S2R R18, SR_TID.X ;  /* 0x0000000000127919 */ /* 0x000e620000002100 */
[----:B------:R-:W-:Y:S01]  /*0020*/  ELECT P0, URZ, PT ;  /* 0x00000000003f782f */ /* 0x000fe20003800000 */
[----:B------:R-:W-:Y:S01]  /*0030*/  BSSY B0, `(.L_x_0) ;  /* 0x000000f000007945 */ /* 0x000fe20003800000 */
[--C-:B-1----:R-:W-:Y:S02]  /*0040*/  SHF.R.U32.HI R0, RZ, 0x5, R18.reuse ;  /* 0x00000005ff007819 */ /* 0x102fe40000011612 */
[----:B------:R-:W-:-:S03]  /*0050*/  SHF.R.U32.HI R3, RZ, 0x7, R18 ;  /* 0x00000007ff037819 */ /* 0x000fc60000011612 */
[----:B------:R-:W1:Y:S04]  /*0060*/  SHFL.IDX PT, R2, R0, RZ, 0x1f ;  /* 0x00001fff00027589 */ /* 0x000e6800000e0000 */
[----:B------:R2:W3:Y:S01]  /*0070*/  SHFL.IDX PT, R5, R3, RZ, 0x1f ;  /* 0x00001fff03057589 */ /* 0x0004e200000e0000 */
[----:B-1----:R-:W-:-:S13]  /*0080*/  ISETP.NE.OR P0, PT, R2, RZ, !P0 ;  /* 0x000000ff0200720c */ /* 0x002fda0004705670 */
[----:B0-23--:R-:W-:Y:S05]  /*0090*/  @P0 BRA `(.L_x_1) ;  /* 0x0000000000200947 */ /* 0x00dfea0003800000 */
[----:B------:R-:W-:Y:S02]  /*00a0*/  ULDC.64 UR4, c[0x0][0x198] ;  /* 0x0000660000047ab9 */ /* 0x000fe40000000a00 */
[----:B------:R-:W-:Y:S02]  /*00b0*/  UIADD3 UR6, UP0, UR4, 0xf0, URZ ;  /* 0x000000f004067890 */ /* 0x000fe4000ff1e03f */
[----:B------:R-:W-:Y:S02]  /*00c0*/  UIADD3 UR4, UP1, UR4, 0x1f0, URZ ;  /* 0x000001f004047890 */ /* 0x000fe4000ff3e03f */
[----:B------:R-:W-:Y:S02]  /*00d0*/  UIADD3.X UR7, URZ, UR5, URZ, UP0, !UPT ;  /* 0x000000053f077290 */ /* 0x000fe400087fe43f */
[----:B------:R-:W-:-:S07]  /*00e0*/  UIADD3.X UR5, URZ, UR5, URZ, UP1, !UPT ;  /* 0x000000053f057290 */ /* 0x000fce0008ffe43f */
[----:B------:R0:W-:Y:S02]  /*00f0*/  UTMACCTL.PF [UR6] ;  /* 0x00000000060079b9 */ /* 0x0001e40008040000 */
[----:B------:R0:W-:Y:S02]  /*0100*/  UTMACCTL.PF [UR4] ;  /* 0x00000000040079b9 */ /* 0x0001e40008040000 */
[----:B0-----:R-:W-:Y:S01]  /*0110*/  NOP ;  /* 0x0000000000007918 */ /* 0x001fe20000000000 */
.L_x_1:
[----:B------:R-:W-:Y:S05]  /*0120*/  BSYNC B0 ;  /* 0x0000000000007941 */ /* 0x000fea0003800000 */
.L_x_0:
[----:B------:R-:W0:Y:S02]  /*0130*/  SHFL.IDX PT, R3, R0, RZ, 0x1f ;  /* 0x00001fff00037589 */ /* 0x000e2400000e0000 */
[----:B0-----:R-:W-:-:S13]  /*0140*/  ISETP.NE.AND P0, PT, R3, RZ, PT ;  /* 0x000000ff0300720c */ /* 0x001fda0003f05270 */
[----:B------:R-:W-:Y:S05]  /*0150*/  @P0 BRA `(.L_x_2) ;  /* 0x0000000000480947 */ /* 0x000fea0003800000 */
[----:B------:R-:W0:Y:S01]  /*0160*/  S2UR UR8, SR_CgaCtaId ;  /* 0x00000000000879c3 */ /* 0x000e220000008800 */
[----:B------:R-:W-:Y:S01]  /*0170*/  UMOV UR4, 0x400 ;  /* 0x0000040000047882 */ /* 0x000fe20000000000 */
[----:B------:R-:W-:Y:S01]  /*0180*/  UMOV UR5, 0x1 ;  /* 0x0000000100057882 */ /* 0x000fe20000000000 */
[----:B------:R-:W-:Y:S01]  /*0190*/  UMOV UR6, 0x4 ;  /* 0x0000000400067882 */ /* 0x000fe20000000000 */
[----:B------:R-:W-:Y:S01]  /*01a0*/  ELECT P0, URZ, PT ;  /* 0x00000000003f782f */ /* 0x000fe20003800000 */
[----:B------:R-:W-:-:S04]  /*01b0*/  UIADD3 UR6, -UR6, 0x100000, URZ ;  /* 0x0010000006067890 */ /* 0x000fc8000fffe13f */
[----:B------:R-:W-:Y:S02]  /*01c0*/  USHF.L.U32 UR7, UR6, 0xb, URZ ;  /* 0x0000000b06077899 */ /* 0x000fe4000800063f */
[----:B------:R-:W-:Y:S02]  /*01d0*/  USHF.L.U32 UR6, UR6, 0x1, URZ ;  /* 0x0000000106067899 */ /* 0x000fe4000800063f */
[----:B0-----:R-:W-:Y:S02]  /*01e0*/  ULEA UR8, UR8, UR4, 0x18 ;  /* 0x0000000408087291 */ /* 0x001fe4000f8ec03f */
[----:B------:R-:W-:-:S04]  /*01f0*/  UIADD3 UR4, -UR5, 0x100000, URZ ;  /* 0x0010000005047890 */ /* 0x000fc8000fffe13f */
[----:B------:R-:W-:Y:S02]  /*0200*/  USHF.L.U32 UR5, UR4, 0xb, URZ ;  /* 0x0000000b04057899 */ /* 0x000fe4000800063f */
[----:B------:R-:W-:Y:S01]  /*0210*/  USHF.L.U32 UR4, UR4, 0x1, URZ ;  /* 0x0000000104047899 */ /* 0x000fe2000800063f */
[----:B------:R-:W0:Y:S11]  /*0220*/  FENCE.VIEW.ASYNC.S ;  /* 0x00000000000073c6 */ /* 0x000e360000000000 */
[----:B0-----:R0:W1:Y:S01]  /*0230*/  SYNCS.EXCH.64 URZ, [UR8], UR4 ;  /* 0x00000004083f75b2 */ /* 0x0010620008000100 */
[----:B------:R0:W2:Y:S01]  /*0240*/  SYNCS.EXCH.64 URZ, [UR8+0x10], UR6 ;  /* 0x00001006083f75b2 */ /* 0x0000a20008000100 */
[----:B------:R0:W3:Y:S01]  /*0250*/  SYNCS.EXCH.64 URZ, [UR8+0x8], UR4 ;  /* 0x00000804083f75b2 */ /* 0x0000e20008000100 */
[----:B------:R0:W4:Y:S01]  /*0260*/  SYNCS.EXCH.64 URZ, [UR8+0x18], UR6 ;  /* 0x00001806083f75b2 */ /* 0x0001220008000100 */
[----:B------:R-:W-:Y:S01]  /*0270*/  NOP ;  /* 0x0000000000007918 */ /* 0x000fe20000000000 */
.L_x_2:
[----:B------:R-:W-:Y:S01]  /*0280*/  SHF.R.S32.HI R7, RZ, 0x1f, R18 ;  /* 0x0000001fff077819 */ /* 0x000fe20000011412 */
[----:B------:R-:W5:Y:S01]  /*0290*/  SHFL.IDX PT, R0, R0, RZ, 0x1f ;  /* 0x00001fff00007589 */ /* 0x000f6200000e0000 */
[----:B0-----:R-:W0:Y:S01]  /*02a0*/  S2UR UR8, SR_CTAID.X ;  /* 0x00000000000879c3 */ /* 0x001e220000002500 */
[----:B------:R-:W-:Y:S02]  /*02b0*/  ELECT P0, URZ, PT ;  /* 0x00000000003f782f */ /* 0x000fe40003800000 */
[----:B------:R-:W-:Y:S01]  /*02c0*/  LEA.HI R7, R7, R18, RZ, 0x7 ;  /* 0x0000001207077211 */ /* 0x000fe200078f38ff */
[----:B------:R-:W1:Y:S01]  /*02d0*/  S2R R4, SR_CTAID.Y ;  /* 0x0000000000047919 */ /* 0x000e620000002600 */
[----:B------:R-:W-:Y:S01]  /*02e0*/  SHF.R.S32.HI R8, RZ, 0x1f, R3 ;  /* 0x0000001fff087819 */ /* 0x000fe20000011403 */
[----:B------:R-:W-:Y:S01]  /*02f0*/  ULDC UR4, c[0x0][0x150] ;  /* 0x0000540000047ab9 */ /* 0x000fe20000000800 */
[----:B------:R-:W-:Y:S01]  /*0300*/  LOP3.LUT R7, R7, 0xffffff80, RZ, 0xc0, !PT ;  /* 0xffffff8007077812 */ /* 0x000fe200078ec0ff */
[----:B------:R-:W-:Y:S01]  /*0310*/  NOP ;  /* 0x0000000000007918 */ /* 0x000fe20000000000 */
[----:B------:R-:W-:Y:S01]  /*0320*/  LEA.HI R8, R8, R3, RZ, 0x2 ;  /* 0x0000000308087211 */ /* 0x000fe200078f10ff */
[----:B------:R-:W2:Y:S01]  /*0330*/  LDC R10, c[0x0][0x144] ;  /* 0x00005100ff0a7b82 */ /* 0x000ea20000000800 */
[----:B------:R-:W-:Y:S01]  /*0340*/  NOP ;  /* 0x0000000000007918 */ /* 0x000fe20000000000 */
[----:B------:R-:W-:Y:S01]  /*0350*/  IMAD.IADD R6, R18, 0x1, -R7 ;  /* 0x0000000112067824 */ /* 0x000fe200078e0a07 */
[----:B------:R-:W-:Y:S01]  /*0360*/  LOP3.LUT R8, R8, 0x3ffffffc, RZ, 0xc0, !PT ;  /* 0x3ffffffc08087812 */ /* 0x000fe200078ec0ff */
[----:B------:R-:W-:Y:S01]  /*0370*/  IMAD.MOV.U32 R22, RZ, RZ, 0x1 ;  /* 0x00000001ff167424 */ /* 0x000fe200078e00ff */
[----:B------:R-:W-:-:S02]  /*0380*/  ISETP.NE.AND P3, PT, R5, RZ, PT ;  /* 0x000000ff0500720c */ /* 0x000fc40003f65270 */
[----:B------:R-:W-:Y:S01]  /*0390*/  SHF.R.S32.HI R7, RZ, 0x1f, R6 ;  /* 0x0000001fff077819 */ /* 0x000fe20000011406 */
[----:B------:R-:W-:Y:S01]  /*03a0*/  IMAD.IADD R8, R3, 0x1, -R8 ;  /* 0x0000000103087824 */ /* 0x000fe200078e0a08 */
[----:B------:R-:W3:Y:S02]  /*03b0*/  LDC R13, c[0x0][0x140] ;  /* 0x00005000ff0d7b82 */ /* 0x000ee40000000800 */
[----:B------:R-:W-:Y:S02]  /*03c0*/  LEA.HI R7, R7, R6, RZ, 0x3 ;  /* 0x0000000607077211 */ /* 0x000fe400078f18ff */
[----:B-----5:R-:W-:Y:S02]  /*03d0*/  ISETP.NE.OR P0, PT, R0, RZ, !P0 ;  /* 0x000000ff0000720c */ /* 0x020fe40004705670 */
[--C-:B------:R-:W-:Y:S02]  /*03e0*/  SHF.R.S32.HI R0, RZ, 0x3, R7.reuse ;  /* 0x00000003ff007819 */ /* 0x100fe40000011407 */
[----:B------:R-:W-:-:S02]  /*03f0*/  SHF.R.S32.HI R7, RZ, 0x1f, R7 ;  /* 0x0000001fff077819 */ /* 0x000fc40000011407 */
[----:B0-----:R-:W-:Y:S02]  /*0400*/  I2FP.F32.U32 R9, UR8 ;  /* 0x0000000800097c45 */ /* 0x001fe40008201000 */
[----:B------:R-:W-:-:S03]  /*0410*/  LEA.HI R7, R7, R0, RZ, 0x2 ;  /* 0x0000000007077211 */ /* 0x000fc600078f10ff */
[----:B------:R-:W-:Y:S01]  /*0420*/  FMUL R9, R9, UR4 ;  /* 0x0000000409097c20 */ /* 0x000fe20008400000 */
[----:B------:R-:W-:Y:S01]  /*0430*/  LOP3.LUT R7, R7, 0xfffffffc, RZ, 0xc0, !PT ;  /* 0xfffffffc07077812 */ /* 0x000fe200078ec0ff */
[----:B------:R-:W-:Y:S01]  /*0440*/  VOTEU.ALL UP0, P0 ;  /* 0x00000000003f7886 */ /* 0x000fe20000000000 */
[----:B-1----:R-:W-:Y:S01]  /*0450*/  I2FP.F32.U32 R3, R4 ;  /* 0x0000000400037245 */ /* 0x002fe20000201000 */
[----:B------:R-:W-:Y:S01]  /*0460*/  ULDC UR4, c[0x0][0x154] ;  /* 0x0000550000047ab9 */ /* 0x000fe20000000800 */
[----:B------:R-:W-:Y:S01]  /*0470*/  VOTEU.ALL UP1, P0 ;  /* 0x00000000003f7886 */ /* 0x000fe20000020000 */
[----:B------:R-:W0:Y:S01]  /*0480*/  F2I.U32.TRUNC.NTZ R9, R9 ;  /* 0x0000000900097305 */ /* 0x000e22000020f000 */
[----:B------:R-:W-:Y:S01]  /*0490*/  IMAD.IADD R7, R0, 0x1, -R7 ;  /* 0x0000000100077824 */ /* 0x000fe200078e0a07 */
[----:B------:R-:W1:Y:S01]  /*04a0*/  @!UP0 S2UR UR7, SR_CgaCtaId ;  /* 0x00000000000789c3 */ /* 0x000e620000008800 */
[----:B------:R-:W-:Y:S01]  /*04b0*/  FMUL R12, R3, UR4 ;  /* 0x00000004030c7c20 */ /* 0x000fe20008400000 */
[----:B------:R-:W-:Y:S01]  /*04c0*/  UMOV UR4, 0x20 ;  /* 0x0000002000047882 */ /* 0x000fe20000000000 */
[----:B------:R-:W-:Y:S01]  /*04d0*/  IMAD R8, R8, 0x4, R7 ;  /* 0x0000000408087824 */ /* 0x000fe200078e0207 */
[----:B------:R-:W-:Y:S01]  /*04e0*/  @!UP0 UMOV UR6, 0x400 ;  /* 0x0000040000068882 */ /* 0x000fe20000000000 */
[----:B------:R-:W-:-:S04]  /*04f0*/  @!UP0 UIADD3 UR4, -UR4, 0x100000, URZ ;  /* 0x0010000004048890 */ /* 0x000fc8000fffe13f */
[----:B------:R-:W-:Y:S02]  /*0500*/  @!UP0 USHF.L.U32 UR5, UR4, 0xb, URZ ;  /* 0x0000000b04058899 */ /* 0x000fe4000800063f */
[----:B------:R-:W-:Y:S01]  /*0510*/  @!UP0 USHF.L.U32 UR4, UR4, 0x1, URZ ;  /* 0x0000000104048899 */ /* 0x000fe2000800063f */
[----:B---3--:R-:W-:Y:S01]  /*0520*/  ISETP.EQ.U32.AND P2, PT, R13, 0x1, PT ;  /* 0x000000010d00780c */ /* 0x008fe20003f42070 */
[----:B------:R-:W3:Y:S01]  /*0530*/  F2I.U32.TRUNC.NTZ R12, R12 ;  /* 0x0000000c000c7305 */ /* 0x000ee2000020f000 */
[----:B------:R-:W-:Y:S01]  /*0540*/  LEA.HI R0, R8, R8, RZ, 0x1 ;  /* 0x0000000808007211 */ /* 0x000fe200078f08ff */
[----:B------:R-:W5:Y:S03]  /*0550*/  LDC R7, c[0x0][0x148] ;  /* 0x00005200ff077b82 */ /* 0x000f660000000800 */
[----:B------:R-:W-:Y:S01]  /*0560*/  LOP3.LUT R11, R0, 0xfffffffe, RZ, 0xc0, !PT ;  /* 0xfffffffe000b7812 */ /* 0x000fe200078ec0ff */
[----:B0-----:R-:W-:Y:S01]  /*0570*/  IMAD.MOV R15, RZ, RZ, -R9 ;  /* 0x000000ffff0f7224 */ /* 0x001fe200078e0a09 */
[----:B------:R-:W-:-:S03]  /*0580*/  SHF.R.S32.HI R9, RZ, 0x1f, R2 ;  /* 0x0000001fff097819 */ /* 0x000fc60000011402 */
[----:B--2---:R-:W-:Y:S01]  /*0590*/  IMAD R3, R10, R15, UR8 ;  /* 0x000000080a037e24 */ /* 0x004fe2000f8e020f */
[----:B------:R-:W-:Y:S01]  /*05a0*/  LEA.HI R9, R9, R2, RZ, 0x2 ;  /* 0x0000000209097211 */ /* 0x000fe200078f10ff */
[C---:B------:R-:W-:Y:S02]  /*05b0*/  IMAD.IADD R0, R8.reuse, 0x1, -R11 ;  /* 0x0000000108007824 */ /* 0x040fe400078e0a0b */
[----:B------:R-:W-:Y:S01]  /*05c0*/  IMAD.SHL.U32 R11, R8, 0x4, RZ ;  /* 0x00000004080b7824 */ /* 0x000fe200078e00ff */
[----:B------:R-:W-:Y:S01]  /*05d0*/  LOP3.LUT R9, R9, 0xfffffffc, RZ, 0xc0, !PT ;  /* 0xfffffffc09097812 */ /* 0x000fe200078ec0ff */
[----:B---3--:R-:W-:Y:S01]  /*05e0*/  IMAD.MOV R24, RZ, RZ, -R12 ;  /* 0x000000ffff187224 */ /* 0x008fe200078e0a0c */
[----:B------:R-:W-:Y:S01]  /*05f0*/  ISETP.NE.AND P4, PT, R0, R3, PT ;  /* 0x000000030000720c */ /* 0x000fe20003f85270 */
[----:B-1----:R-:W-:Y:S01]  /*0600*/  @!UP0 ULEA UR6, UR7, UR6, 0x18 ;  /* 0x0000000607068291 */ /* 0x002fe2000f8ec03f */
[----:B------:R-:W-:Y:S01]  /*0610*/  LOP3.LUT R152, R8, 0xc, R11, 0x78, !PT ;  /* 0x0000000c08987812 */ /* 0x000fe200078e780b */
[----:B------:R-:W-:Y:S01]  /*0620*/  IMAD.IADD R0, R2, 0x1, -R9 ;  /* 0x0000000102007824 */ /* 0x000fe200078e0a09 */
[----:B------:R-:W-:Y:S01]  /*0630*/  VOTEU.ALL UP0, P0 ;  /* 0x00000000003f7886 */ /* 0x000fe20000000000 */
[----:B------:R-:W-:Y:S01]  /*0640*/  LOP3.LUT P0, RZ, R6, 0x7, RZ, 0xc0, !PT ;  /* 0x0000000706ff7812 */ /* 0x000fe2000780c0ff */
[----:B------:R-:W-:-:S02]  /*0650*/  VIADD R6, R5, 0xffffffff ;  /* 0xffffffff05067836 */ /* 0x000fc40000000000 */
[----:B------:R-:W-:Y:S01]  /*0660*/  ISETP.NE.AND P1, PT, R0, 0x3, PT ;  /* 0x000000030000780c */ /* 0x000fe20003f25270 */
[----:B-----5:R-:W-:Y:S01]  /*0670*/  IMAD R9, R7, R24, R4 ;  /* 0x0000001807097224 */ /* 0x020fe200078e0204 */
[----:B------:R-:W-:Y:S02]  /*0680*/  ISETP.LT.U32.AND P0, PT, R152, 0x2, !P0 ;  /* 0x000000029800780c */ /* 0x000fe40004701070 */
[----:B------:R-:W-:Y:S01]  /*0690*/  ISETP.EQ.OR P1, PT, R0, RZ, !P1 ;  /* 0x000000ff0000720c */ /* 0x000fe20004f22670 */
[----:B------:R-:W0:Y:S02]  /*06a0*/  FENCE.VIEW.ASYNC.S ;  /* 0x00000000000073c6 */ /* 0x000e240000000000 */
[----:B0-----:R0:W1:Y:S01]  /*06b0*/  @!UP0 SYNCS.EXCH.64 URZ, [UR6+0x30], UR4 ;  /* 0x00003004063f85b2 */ /* 0x0010620008000100 */
[----:B------:R-:W-:Y:S02]  /*06c0*/  @P4 LEA.HI R2, R152, R152, RZ, 0x1 ;  /* 0x0000009898024211 */ /* 0x000fe400078f08ff */
[----:B------:R-:W-:-:S02]  /*06d0*/  ISETP.EQ.AND P1, PT, R5, RZ, P1 ;  /* 0x000000ff0500720c */ /* 0x000fc40000f22270 */
[----:B------:R-:W-:Y:S02]  /*06e0*/  @P4 SHF.R.S32.HI R2, RZ, 0x1, R2 ;  /* 0x00000001ff024819 */ /* 0x000fe40000011402 */
[----:B------:R-:W-:Y:S02]  /*06f0*/  ISETP.GE.U32.AND P6, PT, R6, 0x2, PT ;  /* 0x000000020600780c */ /* 0x000fe40003fc6070 */
[----:B------:R-:W-:Y:S02]  /*0700*/  @P4 ISETP.NE.AND P5, PT, R2, R9, PT ;  /* 0x000000090200420c */ /* 0x000fe40003fa5270 */
[----:B------:R-:W-:Y:S02]  /*0710*/  SEL R9, RZ, 0x1, !P0 ;  /* 0x00000001ff097807 */ /* 0x000fe40004000000 */
[----:B------:R-:W-:Y:S02]  /*0720*/  @P4 SEL R22, RZ, 0x1, P5 ;  /* 0x00000001ff164807 */ /* 0x000fe40002800000 */
[----:B------:R-:W-:Y:S01]  /*0730*/  SEL R19, RZ, 0x1, !P1 ;  /* 0x00000001ff137807 */ /* 0x000fe20004800000 */
[----:B------:R0:W2:Y:S01]  /*0740*/  @!UP1 SYNCS.EXCH.64 URZ, [UR6+0x38], UR4 ;  /* 0x00003804063f95b2 */ /* 0x0000a20008000100 */
[----:B------:R-:W-:Y:S01]  /*0750*/  LOP3.LUT R22, R22, R9, RZ, 0xc0, !PT ;  /* 0x0000000916167212 */ /* 0x000fe200078ec0ff */
[----:B------:R-:W-:Y:S01]  /*0760*/  NOP ;  /* 0x0000000000007918 */ /* 0x000fe20000000000 */
[----:B------:R-:W-:Y:S01]  /*0770*/  SEL R19, R19, 0x2, P6 ;  /* 0x0000000213137807 */ /* 0x000fe20003000000 */
[----:B------:R-:W-:Y:S06]  /*0780*/  @!P2 BRA `(.L_x_3) ;  /* 0x000000000008a947 */ /* 0x000fec0003800000 */
[----:B-12-4-:R-:W-:Y:S01]  /*0790*/  UCGABAR_ARV ;  /* 0x00000000000079c7 */ /* 0x016fe20008000000 */
[----:B------:R-:W-:Y:S05]  /*07a0*/  BRA `(.L_x_4) ;  /* 0x0000000000047947 */ /* 0x000fea0003800000 */
.L_x_3:
[----:B-12-4-:R-:W-:Y:S01]  /*07b0*/  NOP ;  /* 0x0000000000007918 */ /* 0x016fe20000000000 */
.L_x_4:
[----:B------:R-:W1:Y:S01]  /*07c0*/  LDC R2, c[0x0][0x65c] ;  /* 0x00019700ff027b82 */ /* 0x000e620000000800 */
[----:B------:R-:W-:Y:S01]  /*07d0*/  MOV R8, UR8 ;  /* 0x0000000800087c02 */ /* 0x000fe20008000f00 */
[----:B------:R-:W-:Y:S01]  /*07e0*/  IMAD.MOV.U32 R9, RZ, RZ, RZ ;  /* 0x000000ffff097224 */ /* 0x000fe200078e00ff */
[----:B-1----:R-:W-:-:S04]  /*07f0*/  ISETP.NE.AND P1, PT, R2, 0x1, PT ;  /* 0x000000010200780c */ /* 0x002fc80003f25270 */
[----:B------:R-:W-:-:S09]  /*0800*/  P2R R5, PR, RZ, 0x2 ;  /* 0x00000002ff057803 */ /* 0x000fd20000000000 */
[----:B------:R-:W1:Y:S01]  /*0810*/  @P1 LDC R17, c[0x0][0x10] ;  /* 0x00000400ff111b82 */ /* 0x000e620000000800 */
[----:B------:R-:W-:Y:S02]  /*0820*/  @P1 IMAD.MOV.U32 R5, RZ, RZ, RZ ;  /* 0x000000ffff051224 */ /* 0x000fe400078e00ff */
[----:B------:R-:W-:-:S05]  /*0830*/  @P1 IMAD.MOV.U32 R13, RZ, RZ, RZ ;  /* 0x000000ffff0d1224 */ /* 0x000fca00078e00ff */
[----:B------:R-:W2:Y:S01]  /*0840*/  @!P1 LDC R11, c[0x0][0xc] ;  /* 0x00000300ff0b9b82 */ /* 0x000ea20000000800 */
[----:B-1----:R-:W-:-:S04]  /*0850*/  @P1 IMAD.WIDE.U32 R16, R17, UR8, R4 ;  /* 0x0000000811101c25 */ /* 0x002fc8000f8e0004 */
[----:B------:R-:W-:Y:S02]  /*0860*/  @P1 IMAD.IADD R17, R17, 0x1, R13 ;  /* 0x0000000111111824 */ /* 0x000fe400078e020d */
[----:B--2---:R-:W-:-:S04]  /*0870*/  @!P1 IMAD.WIDE.U32 R8, R4, R11, R8 ;  /* 0x0000000b04089225 */ /* 0x004fc800078e0008 */
[----:B------:R-:W-:Y:S02]  /*0880*/  @!P1 IMAD.MOV.U32 R16, RZ, RZ, R8 ;  /* 0x000000ffff109224 */ /* 0x000fe400078e0008 */
[----:B------:R-:W-:Y:S01]  /*0890*/  @!P1 IMAD.MOV.U32 R17, RZ, RZ, R9 ;  /* 0x000000ffff119224 */ /* 0x000fe200078e0009 */
[----:B------:R-:W-:Y:S06]  /*08a0*/  @!P2 BRA `(.L_x_5) ;  /* 0x00000000000ca947 */ /* 0x000fec0003800000 */
[----:B------:R-:W-:Y:S01]  /*08b0*/  UCGABAR_WAIT ;  /* 0x0000000000007dc7 */ /* 0x000fe20008000000 */
[----:B------:R-:W-:Y:S01]  /*08c0*/  CCTL.IVALL ;  /* 0x00000000ff00798f */ /* 0x000fe20002000000 */
[----:B------:R-:W-:Y:S05]  /*08d0*/  BRA `(.L_x_6) ;  /* 0x0000000000047947 */ /* 0x000fea0003800000 */
.L_x_5:
[----:B------:R-:W-:Y:S06]  /*08e0*/  BAR.SYNC.DEFER_BLOCKING 0x0 ;  /* 0x0000000000007b1d */ /* 0x000fec0000010000 */
.L_x_6:
[----:B------:R-:W-:Y:S05]  /*08f0*/  @!P3 BRA `(.L_x_7) ;  /* 0x000000a800fcb947 */ /* 0x000fea0003800000 */
[----:B------:R-:W-:-:S13]  /*0900*/  ISETP.GT.U32.AND P0, PT, R6, 0x1, PT ;  /* 0x000000010600780c */ /* 0x000fda0003f04070 */
[----:B0-----:R-:W-:Y:S05]  /*0910*/  @P0 EXIT ;  /* 0x000000000000094d */ /* 0x001fea0003800000 */
[----:B------:R-:W-:Y:S01]  /*0920*/  ULDC.64 UR4, c[0x0][0x650] ;  /* 0x0001940000047ab9 */ /* 0x000fe20000000a00 */
[----:B------:R-:W-:Y:S01]  /*0930*/  PRMT R0, RZ, 0x7610, R0 ;  /* 0x00007610ff007816 */ /* 0x000fe20000000000 */
[----:B------:R-:W-:Y:S01]  /*0940*/  IMAD.MOV.U32 R153, RZ, RZ, -0x1 ;  /* 0xffffffffff997424 */ /* 0x000fe200078e00ff */
[----:B------:R-:W-:Y:S01]  /*0950*/  ISETP.GE.U32.AND P0, PT, R16, UR4, PT ;  /* 0x0000000410007c0c */ /* 0x000fe2000bf06070 */
[----:B------:R-:W-:Y:S02]  /*0960*/  IMAD.MOV.U32 R154, RZ, RZ, -0x1 ;  /* 0xffffffffff9a7424 */ /* 0x000fe400078e00ff */
[----:B------:R-:W-:Y:S01]  /*0970*/  IMAD.MOV.U32 R23, RZ, RZ, -0x1 ;  /* 0xffffffffff177424 */ /* 0x000fe200078e00ff */
[----:B------:R-:W-:-:S13]  /*0980*/  ISETP.GE.U32.AND.EX P0, PT, R17, UR5, PT, P0 ;  /* 0x0000000511007c0c */ /* 0x000fda000bf06100 */
[----:B------:R-:W-:Y:S05]  /*0990*/  @P0 BRA `(.L_x_8) ;  /* 0x00000004002c0947 */ /* 0x000fea0003800000 */
[----:B------:R-:W0:Y:S01]  /*09a0*/  LDC.64 R20, c[0x0][0x628] ;  /* 0x00018a00ff147b82 */ /* 0x000e220000000a00 */
[----:B------:R-:W-:Y:S01]  /*09b0*/  IMAD.MOV.U32 R8, RZ, RZ, R16 ;  /* 0x000000ffff087224 */ /* 0x000fe200078e0010 */
[----:B------:R-:W-:-:S06]  /*09c0*/  MOV R9, R17 ;  /* 0x0000001100097202 */ /* 0x000fcc0000000f00 */
[----:B------:R-:W1:Y:S08]  /*09d0*/  LDC R0, c[0x0][0x630] ;  /* 0x00018c00ff007b82 */ /* 0x000e700000000800 */
[----:B------:R-:W2:Y:S01]  /*09e0*/  LDC.64 R26, c[0x0][0x620] ;  /* 0x00018800ff1a7b82 */ /* 0x000ea20000000a00 */
[----:B0-----:R-:W-:-:S04]  /*09f0*/  ISETP.NE.U32.AND P0, PT, R20, RZ, PT ;  /* 0x000000ff1400720c */ /* 0x001fc80003f05070 */
[----:B------:R-:W-:-:S13]  /*0a00*/  ISETP.NE.AND.EX P0, PT, R21, RZ, PT, P0 ;  /* 0x000000ff1500720c */ /* 0x000fda0003f05300 */
[----:B-12---:R-:W-:Y:S05]  /*0a10*/  @!P0 BRA `(.L_x_9) ;  /* 0x0000000000288947 */ /* 0x006fea0003800000 */
[----:B------:R-:W0:Y:S02]  /*0a20*/  LDC R13, c[0x0][0x634] ;  /* 0x00018d00ff0d7b82 */ /* 0x000e240000000800 */
[----:B0-----:R-:W-:-:S05]  /*0a30*/  IADD3 R13, P0, R16, R13, RZ ;  /* 0x0000000d100d7210 */ /* 0x001fca0007f1e0ff */
[----:B------:R-:W-:-:S04]  /*0a40*/  IMAD.X R15, RZ, RZ, R17, P0 ;  /* 0x000000ffff0f7224 */ /* 0x000fc800000e0611 */
[----:B------:R-:W-:-:S04]  /*0a50*/  IMAD.WIDE.U32 R8, R15, R20, RZ ;  /* 0x000000140f087225 */ /* 0x000fc800078e00ff */
[----:B------:R-:W-:-:S04]  /*0a60*/  IMAD.WIDE.U32 R10, P0, R13, R21, R8 ;  /* 0x000000150d0a7225 */ /* 0x000fc80007800008 */
[----:B------:R-:W-:-:S04]  /*0a70*/  IMAD.WIDE.U32 R8, R13, R20, RZ ;  /* 0x000000140d087225 */ /* 0x000fc800078e00ff */
[----:B------:R-:W-:Y:S01]  /*0a80*/  IMAD.X R13, RZ, RZ, RZ, P0 ;  /* 0x000000ffff0d7224 */ /* 0x000fe200000e06ff */
[----:B------:R-:W-:Y:S01]  /*0a90*/  IADD3 RZ, P0, R9, R10, RZ ;  /* 0x0000000a09ff7210 */ /* 0x000fe20007f1e0ff */
[----:B------:R-:W-:-:S04]  /*0aa0*/  IMAD.MOV.U32 R12, RZ, RZ, R11 ;  /* 0x000000ffff0c7224 */ /* 0x000fc800078e000b */
[----:B------:R-:W-:-:S08]  /*0ab0*/  IMAD.WIDE.U32.X R8, R15, R21, R12, P0 ;  /* 0x000000150f087225 */ /* 0x000fd000000e040c */
.L_x_9:
[----:B------:R-:W0:Y:S01]  /*0ac0*/  LDC.64 R20, c[0x0][0x640] ;  /* 0x00019000ff147b82 */ /* 0x000e220000000a00 */
[--C-:B------:R-:W-:Y:S01]  /*0ad0*/  SHF.R.U64 R28, R8, R0, R9.reuse ;  /* 0x00000000081c7219 */ /* 0x100fe20000001209 */
[----:B------:R-:W-:Y:S01]  /*0ae0*/  IMAD R30, R7, R24, R4 ;  /* 0x00000018071e7224 */ /* 0x000fe200078e0204 */
[----:B------:R-:W-:Y:S01]  /*0af0*/  SHF.R.U32.HI R0, RZ, R0, R9 ;  /* 0x00000000ff007219 */ /* 0x000fe20000011609 */
[----:B------:R-:W-:Y:S01]  /*0b00*/  IMAD.MOV.U32 R23, RZ, RZ, 0x1 ;  /* 0x00000001ff177424 */ /* 0x000fe200078e00ff */
[----:B------:R-:W-:-:S03]  /*0b10*/  IADD3 R5, P0, RZ, -R28, RZ ;  /* 0x8000001cff057210 */ /* 0x000fc60007f1e0ff */
[----:B------:R-:W1:Y:S02]  /*0b20*/  LDC R6, c[0x0][0x618] ;  /* 0x00018600ff067b82 */ /* 0x000e640000000800 */
[----:B------:R-:W-:-:S04]  /*0b30*/  IMAD.X R9, RZ, RZ, ~R0, P0 ;  /* 0x000000ffff097224 */ /* 0x000fc800000e0e00 */
[-C--:B------:R-:W-:Y:S02]  /*0b40*/  IMAD R0, R9, R26.reuse, RZ ;  /* 0x0000001a09007224 */ /* 0x080fe400078e02ff */
[----:B------:R-:W2:Y:S01]  /*0b50*/  LDC R11, c[0x0][0x608] ;  /* 0x00018200ff0b7b82 */ /* 0x000ea20000000800 */
[----:B------:R-:W-:-:S04]  /*0b60*/  IMAD.WIDE.U32 R8, R5, R26, R16 ;  /* 0x0000001a05087225 */ /* 0x000fc800078e0010 */
[----:B------:R-:W-:-:S03]  /*0b70*/  IMAD R5, R5, R27, R0 ;  /* 0x0000001b05057224 */ /* 0x000fc600078e0200 */
[----:B------:R-:W3:Y:S01]  /*0b80*/  LDC R12, c[0x0][0x658] ;  /* 0x00019600ff0c7b82 */ /* 0x000ee20000000800 */
[----:B0-----:R-:W-:Y:S01]  /*0b90*/  ISETP.NE.U32.AND P0, PT, R20, RZ, PT ;  /* 0x000000ff1400720c */ /* 0x001fe20003f05070 */
[----:B------:R-:W-:Y:S02]  /*0ba0*/  IMAD.IADD R5, R9, 0x1, R5 ;  /* 0x0000000109057824 */ /* 0x000fe400078e0205 */
[----:B------:R-:W-:Y:S01]  /*0bb0*/  IMAD.MOV.U32 R9, RZ, RZ, -0x1 ;  /* 0xffffffffff097424 */ /* 0x000fe200078e00ff */
[----:B------:R-:W-:-:S03]  /*0bc0*/  ISETP.NE.AND.EX P0, PT, R21, RZ, PT, P0 ;  /* 0x000000ff1500720c */ /* 0x000fc60003f05300 */
[----:B------:R-:W0:Y:S01]  /*0bd0*/  LDC R15, c[0x0][0x600] ;  /* 0x00018000ff0f7b82 */ /* 0x000e220000000800 */
[-CC-:B-1----:R-:W-:Y:S02]  /*0be0*/  SHF.R.U64 R13, R8, R6.reuse, R5.reuse ;  /* 0x00000006080d7219 */ /* 0x182fe40000001205 */
[----:B------:R-:W-:-:S05]  /*0bf0*/  SHF.R.U32.HI R0, RZ, R6, R5 ;  /* 0x00000006ff007219 */ /* 0x000fca0000011605 */
[----:B------:R-:W1:Y:S01]  /*0c00*/  LDC R14, c[0x0][0x648] ;  /* 0x00019200ff0e7b82 */ /* 0x000e620000000800 */
[-CC-:B--2---:R-:W-:Y:S02]  /*0c10*/  SHF.R.U64 R27, R13, R11.reuse, R0.reuse ;  /* 0x0000000b0d1b7219 */ /* 0x184fe40000001200 */
[----:B------:R-:W-:-:S05]  /*0c20*/  SHF.R.U32.HI R5, RZ, R11, R0 ;  /* 0x0000000bff057219 */ /* 0x000fca0000011600 */
[----:B------:R-:W2:Y:S01]  /*0c30*/  LDC R26, c[0x0][0x638] ;  /* 0x00018e00ff1a7b82 */ /* 0x000ea20000000800 */
[-CC-:B---3--:R-:W-:Y:S02]  /*0c40*/  SHF.R.U64 R24, R27, R12.reuse, R5.reuse ;  /* 0x0000000c1b187219 */ /* 0x188fe40000001205 */
[-C--:B------:R-:W-:Y:S02]  /*0c50*/  SHF.L.U32 R0, R9, R12.reuse, RZ ;  /* 0x0000000c09007219 */ /* 0x080fe400000006ff */
[----:B------:R-:W-:Y:S01]  /*0c60*/  SHF.R.U32.HI R5, RZ, R12, R5 ;  /* 0x0000000cff057219 */ /* 0x000fe20000011605 */
[----:B------:R-:W-:Y:S01]  /*0c70*/  IMAD.MOV.U32 R4, RZ, RZ, R24 ;  /* 0x000000ffff047224 */ /* 0x000fe200078e0018 */
[----:B------:R-:W-:Y:S01]  /*0c80*/  LOP3.LUT R10, RZ, R0, RZ, 0x33, !PT ;  /* 0x00000000ff0a7212 */ /* 0x000fe200078e33ff */
[----:B------:R-:W3:Y:S01]  /*0c90*/  LDC R25, c[0x0][0x610] ;  /* 0x00018400ff197b82 */ /* 0x000ee20000000800 */
[----:B------:R-:W-:Y:S05]  /*0ca0*/  @!P0 BRA `(.L_x_10) ;  /* 0x0000000000288947 */ /* 0x000fea0003800000 */
[----:B------:R-:W4:Y:S02]  /*0cb0*/  LDC R9, c[0x0][0x64c] ;  /* 0x00019300ff097b82 */ /* 0x000f240000000800 */
[----:B----4-:R-:W-:-:S05]  /*0cc0*/  IADD3 R9, P0, R24, R9, RZ ;  /* 0x0000000918097210 */ /* 0x010fca0007f1e0ff */
[----:B------:R-:W-:-:S04]  /*0cd0*/  IMAD.X R11, RZ, RZ, R5, P0 ;  /* 0x000000ffff0b7224 */ /* 0x000fc800000e0605 */
[----:B------:R-:W-:-:S04]  /*0ce0*/  IMAD.WIDE.U32 R4, R11, R20, RZ ;  /* 0x000000140b047225 */ /* 0x000fc800078e00ff */
[----:B------:R-:W-:-:S04]  /*0cf0*/  IMAD.WIDE.U32 R6, P0, R9, R21, R4 ;  /* 0x0000001509067225 */ /* 0x000fc80007800004 */
[----:B------:R-:W-:Y:S01]  /*0d00*/  IMAD.WIDE.U32 R4, R9, R20, RZ ;  /* 0x0000001409047225 */ /* 0x000fe200078e00ff */
[----:B------:R-:W-:-:S03]  /*0d10*/  MOV R8, R7 ;  /* 0x0000000700087202 */ /* 0x000fc60000000f00 */
[----:B------:R-:W-:Y:S01]  /*0d20*/  IMAD.X R9, RZ, RZ, RZ, P0 ;  /* 0x000000ffff097224 */ /* 0x000fe200000e06ff */
[----:B------:R-:W-:-:S05]  /*0d30*/  IADD3 RZ, P0, R5, R6, RZ ;  /* 0x0000000605ff7210 */ /* 0x000fca0007f1e0ff */
[----:B------:R-:W-:-:S08]  /*0d40*/  IMAD.WIDE.U32.X R4, R11, R21, R8, P0 ;  /* 0x000000150b047225 */ /* 0x000fd000000e0408 */
.L_x_10:
[----:B-1----:R-:W-:Y:S01]  /*0d50*/  SHF.R.U64 R4, R4, R14, R5 ;  /* 0x0000000e04047219 */ /* 0x002fe20000001205 */
[----:B0-----:R-:W-:Y:S01]  /*0d60*/  VIADD R6, R15, 0xffffffff ;  /* 0xffffffff0f067836 */ /* 0x001fe20000000000 */
[----:B------:R-:W-:Y:S01]  /*0d70*/  SHF.L.U32 R0, R23, R12, RZ ;  /* 0x0000000c17007219 */ /* 0x000fe200000006ff */
[----:B------:R-:W-:Y:S01]  /*0d80*/  IMAD.MOV.U32 R23, RZ, RZ, R28 ;  /* 0x000000ffff177224 */ /* 0x000fe200078e001c */
[----:B------:R-:W-:Y:S01]  /*0d90*/  LOP3.LUT R5, R27, R10, RZ, 0xc0, !PT ;  /* 0x0000000a1b057212 */ /* 0x000fe200078ec0ff */
[----:B------:R-:W-:Y:S01]  /*0da0*/  IMAD.MOV R7, RZ, RZ, -R4 ;  /* 0x000000ffff077224 */ /* 0x000fe200078e0a04 */
[----:B------:R-:W-:Y:S02]  /*0db0*/  SEL R3, R3, R30, !P1 ;  /* 0x0000001e03037207 */ /* 0x000fe40004800000 */
[----:B------:R-:W-:Y:S01]  /*0dc0*/  LOP3.LUT R6, R13, R6, RZ, 0xc0, !PT ;  /* 0x000000060d067212 */ /* 0x000fe200078ec0ff */
[----:B------:R-:W-:Y:S02]  /*0dd0*/  IMAD R4, R0, R4, R5 ;  /* 0x0000000400047224 */ /* 0x000fe400078e0205 */
[----:B--2---:R-:W-:-:S02]  /*0de0*/  IMAD R0, R7, R26, R24 ;  /* 0x0000001a07007224 */ /* 0x004fc400078e0218 */
[----:B---3--:R-:W-:Y:S02]  /*0df0*/  IMAD R3, R4, R25, R3 ;  /* 0x0000001904037224 */ /* 0x008fe400078e0203 */
[----:B------:R-:W-:Y:S02]  /*0e00*/  IMAD.MOV.U32 R5, RZ, RZ, 0x1 ;  /* 0x00000001ff057424 */ /* 0x000fe400078e00ff */
[----:B------:R-:W-:-:S03]  /*0e10*/  IMAD R4, R0, R15, R6 ;  /* 0x0000000f00047224 */ /* 0x000fc600078e0206 */
[----:B------:R-:W-:Y:S02]  /*0e20*/  PRMT R0, R5, 0x7610, R0 ;  /* 0x0000761005007816 */ /* 0x000fe40000000000 */
[----:B------:R-:W-:Y:S02]  /*0e30*/  SEL R154, R4, R3, !P1 ;  /* 0x00000003049a7207 */ /* 0x000fe40004800000 */
[----:B------:R-:W-:-:S07]  /*0e40*/  SEL R153, R3, R4, !P1 ;  /* 0x0000000403997207 */ /* 0x000fce0004800000 */
.L_x_8:
[----:B------:R-:W-:-:S08]  /*0e50*/  NOP ;  /* 0x0000000000007918 */ /* 0x000fd00000000000 */
[----:B------:R-:W0:Y:S02]  /*0e60*/  USETMAXREG.TRY_ALLOC.CTAPOOL UP0, 0xe8 ;  /* 0x000000e8000079c8 */ /* 0x000e240008000600 */
[----:B0-----:R-:W-:-:S13]  /*0e70*/  PLOP3.LUT P0, PT, PT, PT, UP0, 0x80, 0x0 ;  /* 0x000000000000781c */ /* 0x001fda0003f0f008 */
[----:B------:R-:W-:Y:S05]  /*0e80*/  @!P0 BRA `(.L_x_8) ;  /* 0xfffffffc00f08947 */ /* 0x000fea000383ffff */
[----:B------:R-:W-:Y:S01]  /*0e90*/  ULDC.64 UR4, c[0x0][0x598] ;  /* 0x0001660000047ab9 */ /* 0x000fe20000000a00 */
[----:B------:R-:W-:Y:S01]  /*0ea0*/  ULDC.64 UR36, c[0x0][0x208] ;  /* 0x0000820000247ab9 */ /* 0x000fe20000000a00 */
[----:B------:R-:W-:-:S04]  /*0eb0*/  ISETP.NE.U32.AND P0, PT, RZ, UR4, PT ;  /* 0x00000004ff007c0c */ /* 0x000fc8000bf05070 */
[----:B------:R-:W-:-:S13]  /*0ec0*/  ISETP.NE.AND.EX P0, PT, RZ, UR5, PT, P0 ;  /* 0x00000005ff007c0c */ /* 0x000fda000bf05300 */
[----:B------:R-:W-:Y:S05]  /*0ed0*/  @!P0 BRA `(.L_x_11) ;  /* 0x00000000001c8947 */ /* 0x000fea0003800000 */
[----:B------:R-:W0:Y:S02]  /*0ee0*/  LDC.64 R4, c[0x0][0x598] ;  /* 0x00016600ff047b82 */ /* 0x000e240000000a00 */
[----:B0-----:R-:W2:Y:S02]  /*0ef0*/  LDG.E.64 R4, desc[UR36][R4.64] ;  /* 0x0000002404047981 */ /* 0x001ea4000c1e1b00 */
[----:B--2---:R-:W-:-:S04]  /*0f00*/  ISETP.NE.U32.AND P0, PT, R4, RZ, PT ;  /* 0x000000ff0400720c */ /* 0x004fc80003f05070 */
[----:B------:R-:W-:-:S13]  /*0f10*/  ISETP.NE.AND.EX P0, PT, R5, RZ, PT, P0 ;  /* 0x000000ff0500720c */ /* 0x000fda0003f05300 */
[----:B------:R-:W-:Y:S05]  /*0f20*/  @!P0 BRA `(.L_x_11) ;  /* 0x0000000000088947 */ /* 0x000fea0003800000 */
[----:B------:R0:W5:Y:S01]  /*0f30*/  LD.E R155, desc[UR36][R4.64] ;  /* 0x00000024049b7980 */ /* 0x000162000c101900 */
[----:B------:R-:W-:Y:S05]  /*0f40*/  BRA `(.L_x_12) ;  /* 0x0000000000247947 */ /* 0x000fea0003800000 */
.L_x_11:
[----:B------:R-:W-:Y:S02]  /*0f50*/  ULDC.64 UR4, c[0x0][0x588] ;  /* 0x0001620000047ab9 */ /* 0x000fe40000000a00 */
[----:B------:R-:W-:-:S04]  /*0f60*/  ISETP.NE.U32.AND P0, PT, RZ, UR4, PT ;  /* 0x00000004ff007c0c */ /* 0x000fc8000bf05070 */
[----:B------:R-:W-:-:S13]  /*0f70*/  ISETP.NE.AND.EX P0, PT, RZ, UR5, PT, P0 ;  /* 0x00000005ff007c0c */ /* 0x000fda000bf05300 */
[----:B------:R-:W-:Y:S05]  /*0f80*/  @!P0 BRA `(.L_x_13) ;  /* 0x00000000000c8947 */ /* 0x000fea0003800000 */
[----:B------:R-:W0:Y:S02]  /*0f90*/  LDC.64 R4, c[0x0][0x588] ;  /* 0x00016200ff047b82 */ /* 0x000e240000000a00 */
[----:B0-----:R1:W5:Y:S01]  /*0fa0*/  LDG.E R155, desc[UR36][R4.64] ;  /* 0x00000024049b7981 */ /* 0x001362000c1e1900 */
[----:B------:R-:W-:Y:S05]  /*0fb0*/  BRA `(.L_x_12) ;  /* 0x0000000000087947 */ /* 0x000fea0003800000 */
.L_x_13:
[----:B------:R-:W-:Y:S02]  /*0fc0*/  ULDC UR4, c[0x0][0x580] ;  /* 0x0001600000047ab9 */ /* 0x000fe40000000800 */
[----:B------:R-:W-:-:S07]  /*0fd0*/  IMAD.U32 R155, RZ, RZ, UR4 ;  /* 0x00000004ff9b7e24 */ /* 0x000fce000f8e00ff */
.L_x_12:
[----:B------:R-:W-:Y:S02]  /*0fe0*/  ULDC.64 UR4, c[0x0][0x5a0] ;  /* 0x0001680000047ab9 */ /* 0x000fe40000000a00 */
[----:B------:R-:W-:-:S04]  /*0ff0*/  ISETP.NE.U32.AND P0, PT, RZ, UR4, PT ;  /* 0x00000004ff007c0c */ /* 0x000fc8000bf05070 */
[----:B------:R-:W-:-:S13]  /*1000*/  ISETP.NE.AND.EX P0, PT, RZ, UR5, PT, P0 ;  /* 0x00000005ff007c0c */ /* 0x000fda000bf05300 */
[----:B------:R-:W-:Y:S05]  /*1010*/  @!P0 BRA `(.L_x_14) ;  /* 0x00000000001c8947 */ /* 0x000fea0003800000 */
[----:B01----:R-:W0:Y:S02]  /*1020*/  LDC.64 R4, c[0x0][0x5a0] ;  /* 0x00016800ff047b82 */ /* 0x003e240000000a00 */
[----:B0-----:R-:W2:Y:S02]  /*1030*/  LDG.E.64 R4, desc[UR36][R4.64] ;  /* 0x0000002404047981 */ /* 0x001ea4000c1e1b00 */
[----:B--2---:R-:W-:-:S04]  /*1040*/  ISETP.NE.U32.AND P0, PT, R4, RZ, PT ;  /* 0x000000ff0400720c */ /* 0x004fc80003f05070 */
[----:B------:R-:W-:-:S13]  /*1050*/  ISETP.NE.AND.EX P0, PT, R5, RZ, PT, P0 ;  /* 0x000000ff0500720c */ /* 0x000fda0003f05300 */
[----:B------:R-:W-:Y:S05]  /*1060*/  @!P0 BRA `(.L_x_14) ;  /* 0x0000000000088947 */ /* 0x000fea0003800000 */
[----:B------:R0:W5:Y:S01]  /*1070*/  LD.E R156, desc[UR36][R4.64] ;  /* 0x00000024049c7980 */ /* 0x000162000c101900 */
[----:B------:R-:W-:Y:S05]  /*1080*/  BRA `(.L_x_15) ;  /* 0x0000000000247947 */ /* 0x000fea0003800000 */
.L_x_14:
[----:B------:R-:W-:Y:S02]  /*1090*/  ULDC.64 UR4, c[0x0][0x590] ;  /* 0x0001640000047ab9 */ /* 0x000fe40000000a00 */
[----:B------:R-:W-:-:S04]  /*10a0*/  ISETP.NE.U32.AND P0, PT, RZ, UR4, PT ;  /* 0x00000004ff007c0c */ /* 0x000fc8000bf05070 */
[----:B------:R-:W-:-:S13]  /*10b0*/  ISETP.NE.AND.EX P0, PT, RZ, UR5, PT, P0 ;  /* 0x00000005ff007c0c */ /* 0x000fda000bf05300 */
[----:B------:R-:W-:Y:S05]  /*10c0*/  @!P0 BRA `(.L_x_16) ;  /* 0x00000000000c8947 */ /* 0x000fea0003800000 */
[----:B------:R-:W2:Y:S02]  /*10d0*/  LDC.64 R156, c[0x0][0x590] ;  /* 0x00016400ff9c7b82 */ /* 0x000ea40000000a00 */
[----:B--2---:R2:W5:Y:S01]  /*10e0*/  LDG.E R156, desc[UR36][R156.64] ;  /* 0x000000249c9c7981 */ /* 0x004562000c1e1900 */
[----:B------:R-:W-:Y:S05]  /*10f0*/  BRA `(.L_x_15) ;  /* 0x0000000000087947 */ /* 0x000fea0003800000 */
.L_x_16:
[----:B------:R-:W-:Y:S02]  /*1100*/  ULDC UR4, c[0x0][0x584] ;  /* 0x0001610000047ab9 */ /* 0x000fe40000000800 */
[----:B------:R-:W-:-:S07]  /*1110*/  IMAD.U32 R156, RZ, RZ, UR4 ;  /* 0x00000004ff9c7e24 */ /* 0x000fce000f8e00ff */
.L_x_15:
[----:B------:R-:W-:-:S13]  /*1120*/  LOP3.LUT P0, RZ, R0, 0xff, RZ, 0xc0, !PT ;  /* 0x000000ff00ff7812 */ /* 0x000fda000780c0ff */
[----:B------:R-:W-:Y:S05]  /*1130*/  @!P0 EXIT ;  /* 0x000000000000894d */ /* 0x000fea0003800000 */
[----:B------:R-:W-:Y:S01]  /*1140*/  ULDC UR4, c[0x0][0x28c] ;  /* 0x0000a30000047ab9 */ /* 0x000fe20000000800 */
[----:B------:R-:W-:Y:S01]  /*1150*/  LOP3.LUT R166, R19, 0x1, RZ, 0xfc, !PT ;  /* 0x0000000113a67812 */ /* 0x000fe200078efcff */
[----:B------:R-:W-:Y:S01]  /*1160*/  UIADD3 UR4, UR4, 0x7f, URZ ;  /* 0x0000007f04047890 */ /* 0x000fe2000fffe03f */
[----:B------:R-:W-:Y:S01]  /*1170*/  UMOV UR38, URZ ;  /* 0x0000003f00267c82 */ /* 0x000fe20008000000 */
[----:B------:R-:W-:Y:S02]  /*1180*/  UMOV UR39, URZ ;  /* 0x0000003f00277c82 */ /* 0x000fe40008000000 */
[----:B------:R-:W-:-:S04]  /*1190*/  USHF.R.S32.HI UR5, URZ, 0x1f, UR4 ;  /* 0x0000001f3f057899 */ /* 0x000fc80008011404 */
[----:B------:R-:W-:-:S04]  /*11a0*/  ULEA.HI UR5, UR5, UR4, URZ, 0x7 ;  /* 0x0000000405057291 */ /* 0x000fc8000f8f383f */
[----:B------:R-:W-:-:S12]  /*11b0*/  USHF.R.S32.HI UR40, URZ, 0x7, UR5 ;  /* 0x000000073f287899 */ /* 0x000fd80008011405 */
.L_x_288:
[----:B------:R-:W-:Y:S01]  /*11c0*/  LOP3.LUT R0, R18, 0x80, RZ, 0xc0, !PT ;  /* 0x0000008012007812 */ /* 0x000fe200078ec0ff */
[----:B---3--:R-:W3:Y:S01]  /*11d0*/  S2UR UR7, SR_CgaCtaId ;  /* 0x00000000000779c3 */ /* 0x008ee20000008800 */
[----:B------:R-:W-:Y:S02]  /*11e0*/  UMOV UR6, 0x400 ;  /* 0x0000040000067882 */ /* 0x000fe40000000000 */
[----:B------:R-:W-:-:S06]  /*11f0*/  SHF.R.U32.HI R0, RZ, 0x7, R0 ;  /* 0x00000007ff007819 */ /* 0x000fcc0000011600 */
[----:B----4-:R-:W4:Y:S01]  /*1200*/  SHFL.IDX PT, R0, R0, RZ, 0x1f ;  /* 0x00001fff00007589 */ /* 0x010f2200000e0000 */
[----:B---3--:R-:W-:Y:S01]  /*1210*/  ULEA UR6, UR7, UR6, 0x18 ;  /* 0x0000000607067291 */ /* 0x008fe2000f8ec03f */
[----:B----4-:R-:W-:-:S13]  /*1220*/  R2UR UR4, R0 ;  /* 0x00000000000472ca */ /* 0x010fda00000e0000 */
[----:B------:R-:W-:-:S04]  /*1230*/  ULEA.HI UR5, UR4, UR4, URZ, 0x1 ;  /* 0x0000000404057291 */ /* 0x000fc8000f8f083f */
[----:B------:R-:W-:-:S04]  /*1240*/  ULOP3.LUT UR5, UR5, 0x7fffe, URZ, 0xc0, !UPT ;  /* 0x0007fffe05057892 */ /* 0x000fc8000f8ec03f */
[----:B------:R-:W-:-:S03]  /*1250*/  UIADD3 UR5, UR4, -UR5, URZ ;  /* 0x8000000504057290 */ /* 0x000fc6000fffe03f */
[----:B------:R-:W-:Y:S01]  /*1260*/  ULDC UR4, c[0x0][0x28c] ;  /* 0x0000a30000047ab9 */ /* 0x000fe20000000800 */
[----:B------:R-:W-:Y:S01]  /*1270*/  ULEA UR5, UR5, UR6, 0xd ;  /* 0x0000000605057291 */ /* 0x000fe2000f8e683f */
[----:B------:R-:W-:-:S03]  /*1280*/  ISETP.LT.AND P0, PT, RZ, UR4, PT ;  /* 0x00000004ff007c0c */ /* 0x000fc6000bf01270 */
[----:B------:R-:W-:-:S04]  /*1290*/  UIADD3 UR5, UR5, 0x100, URZ ;  /* 0x0000010005057890 */ /* 0x000fc8000fffe03f */
[----:B------:R-:W-:-:S04]  /*12a0*/  USHF.R.U32.HI UR5, URZ, 0x4, UR5 ;  /* 0x000000043f057899 */ /* 0x000fc80008011605 */
[----:B------:R-:W-:Y:S02]  /*12b0*/  ULOP3.LUT UR41, UR5, 0x3fff, URZ, 0xc0, !UPT ;  /* 0x00003fff05297892 */ /* 0x000fe4000f8ec03f */
[----:B-12---:R-:W-:Y:S10]  /*12c0*/  @P0 BRA `(.L_x_17) ;  /* 0x0000000000400947 */ /* 0x006ff40003800000 */
[----:B------:R-:W-:Y:S01]  /*12d0*/  MOV R0, 0x0 ;  /* 0x0000000000007802 */ /* 0x000fe20000000f00 */
[----:B------:R-:W-:Y:S01]  /*12e0*/  ULDC.64 UR4, c[0x4][0x68] ;  /* 0x01001a0000047ab9 */ /* 0x000fe20000000a00 */
[----:B------:R-:W-:Y:S01]  /*12f0*/  ULDC.64 UR6, c[0x4][0x8] ;  /* 0x0100020000067ab9 */ /* 0x000fe20000000a00 */
[----:B01----:R-:W-:Y:S01]  /*1300*/  IMAD.U32 R4, RZ, RZ, UR4 ;  /* 0x00000004ff047e24 */ /* 0x003fe2000f8e00ff */
[----:B------:R0:W1:Y:S01]  /*1310*/  LDC.64 R14, c[0x4][R0] ;  /* 0x01000000000e7b82 */ /* 0x0000620000000a00 */
[----:B------:R-:W-:Y:S01]  /*1320*/  IMAD.U32 R5, RZ, RZ, UR5 ;  /* 0x00000005ff057e24 */ /* 0x000fe2000f8e00ff */
[----:B------:R-:W-:Y:S01]  /*1330*/  ULDC.64 UR4, c[0x4][0x70] ;  /* 0x01001c0000047ab9 */ /* 0x000fe20000000a00 */
[----:B------:R-:W-:Y:S01]  /*1340*/  MOV R10, UR6 ;  /* 0x00000006000a7c02 */ /* 0x000fe20008000f00 */
[----:B------:R-:W-:Y:S02]  /*1350*/  IMAD.U32 R6, RZ, RZ, UR4 ;  /* 0x00000004ff067e24 */ /* 0x000fe4000f8e00ff */
[----:B------:R-:W-:-:S02]  /*1360*/  IMAD.U32 R7, RZ, RZ, UR5 ;  /* 0x00000005ff077e24 */ /* 0x000fc4000f8e00ff */
[----:B------:R-:W-:Y:S02]  /*1370*/  IMAD.U32 R11, RZ, RZ, UR7 ;  /* 0x00000007ff0b7e24 */ /* 0x000fe4000f8e00ff */
[----:B------:R-:W-:Y:S02]  /*1380*/  IMAD.MOV.U32 R8, RZ, RZ, 0x1e1 ;  /* 0x000001e1ff087424 */ /* 0x000fe400078e00ff */
[----:B------:R-:W-:Y:S02]  /*1390*/  IMAD.MOV.U32 R12, RZ, RZ, 0x1 ;  /* 0x00000001ff0c7424 */ /* 0x000fe400078e00ff */
[----:B0-----:R-:W-:-:S07]  /*13a0*/  IMAD.MOV.U32 R13, RZ, RZ, RZ ;  /* 0x000000ffff0d7224 */ /* 0x001fce00078e00ff */
[----:B------:R-:W-:-:S07]  /*13b0*/  LEPC R20, `(.L_x_17) ;  /* 0x000000001014794e */ /* 0x000fce0000000000 */
[----:B-12--5:R-:W-:Y:S05]  /*13c0*/  CALL.ABS.NOINC R14 ;  /* 0x000000000e007343 */ /* 0x026fea0003c00000 */
.L_x_17:
[----:B------:R-:W-:-:S13]  /*13d0*/  ISETP.NE.AND P0, PT, R166, 0x3, PT ;  /* 0x00000003a600780c */ /* 0x000fda0003f05270 */
[----:B------:R-:W-:Y:S05]  /*13e0*/  @!P0 BRA `(.L_x_18) ;  /* 0x0000000000048947 */ /* 0x000fea0003800000 */
[----:B------:R-:W-:Y:S01]  /*13f0*/  BPT.TRAP 0x1 ;  /* 0x000000040000795c */ /* 0x000fe20000300000 */
.L_x_18:
[----:B------:R-:W3:Y:S01]  /*1400*/  S2UR UR5, SR_CgaCtaId ;  /* 0x00000000000579c3 */ /* 0x000ee20000008800 */
[----:B------:R-:W-:Y:S01]  /*1410*/  UMOV UR4, 0x400 ;  /* 0x0000040000047882 */ /* 0x000fe20000000000 */
[----:B------:R-:W-:Y:S02]  /*1420*/  IMAD.U32 R0, RZ, RZ, UR38 ;  /* 0x00000026ff007e24 */ /* 0x000fe4000f8e00ff */
[----:B------:R-:W-:-:S03]  /*1430*/  IMAD.U32 R3, RZ, RZ, UR39 ;  /* 0x00000027ff037e24 */ /* 0x000fc6000f8e00ff */
[----:B------:R-:W-:Y:S01]  /*1440*/  SHF.L.U32 R0, R0, 0x1f, RZ ;  /* 0x0000001f00007819 */ /* 0x000fe200000006ff */
[----:B---3--:R-:W-:-:S06]  /*1450*/  ULEA UR4, UR5, UR4, 0x18 ;  /* 0x0000000405047291 */ /* 0x008fcc000f8ec03f */
[----:B------:R-:W-:-:S04]  /*1460*/  IMAD.U32 R6, RZ, RZ, UR4 ;  /* 0x00000004ff067e24 */ /* 0x000fc8000f8e00ff */
[----:B------:R-:W-:-:S04]  /*1470*/  IMAD R3, R3, 0x8, R6 ;  /* 0x0000000803037824 */ /* 0x000fc800078e0206 */
[----:B------:R3:W4:Y:S01]  /*1480*/  SYNCS.PHASECHK.TRANS64.TRYWAIT P1, [R3+URZ], R0 ;  /* 0x00000000030075a7 */ /* 0x000722000802017f */
[----:B------:R-:W-:Y:S05]  /*1490*/  @!P0 BRA `(.L_x_19) ;  /* 0x0000000000048947 */ /* 0x000fea0003800000 */
[----:B------:R-:W-:Y:S01]  /*14a0*/  BPT.TRAP 0x1 ;  /* 0x000000040000795c */ /* 0x000fe20000300000 */
.L_x_19:
[----:B----4-:R-:W-:Y:S05]  /*14b0*/  @P1 BRA `(.L_x_20) ;  /* 0x0000000000081947 */ /* 0x010fea0003800000 */
[----:B------:R-:W4:Y:S02]  /*14c0*/  SYNCS.PHASECHK.TRANS64.TRYWAIT P1, [R3+URZ], R0 ;  /* 0x00000000030075a7 */ /* 0x000f24000802017f */
[----:B----4-:R-:W-:Y:S05]  /*14d0*/  @!P1 BRA `(.L_x_21) ;  /* 0x000000b4005c9947 */ /* 0x010fea0003800000 */
.L_x_20:
[----:B------:R-:W-:-:S04]  /*14e0*/  UISETP.LT.AND UP0, UPT, UR40, 0x1, UPT ;  /* 0x000000012800788c */ /* 0x000fc8000bf01270 */
[----:B------:R-:W-:-:S06]  /*14f0*/  USEL UR4, UR40, 0x1, UP0 ;  /* 0x0000000128047887 */ /* 0x000fcc0008000000 */
[----:B---34-:R-:W-:Y:S01]  /*1500*/  IMAD.U32 R0, RZ, RZ, UR4 ;  /* 0x00000004ff007e24 */ /* 0x018fe2000f8e00ff */
[----:B------:R-:W-:Y:S05]  /*1510*/  WARPSYNC.ALL ;  /* 0x0000000000007948 */ /* 0x000fea0003800000 */
[----:B------:R-:W-:-:S04]  /*1520*/  IADD3 R0, -R0, UR40, RZ ;  /* 0x0000002800007c10 */ /* 0x000fc8000fffe1ff */
[----:B------:R-:W-:Y:S02]  /*1530*/  ISETP.GE.AND P1, PT, R0, 0x1, PT ;  /* 0x000000010000780c */ /* 0x000fe40003f26270 */
[----:B------:R-:W-:Y:S01]  /*1540*/  R2UR UR4, R6 ;  /* 0x00000000060472ca */ /* 0x000fe200000e0000 */
[----:B------:R-:W-:Y:S01]  /*1550*/  WARPGROUP.ARRIVE ;  /* 0x00000000000079c5 */ /* 0x000fe20000000000 */
[----:B------:R-:W-:Y:S01]  /*1560*/  UMOV UR9, 0x40000040 ;  /* 0x4000004000097882 */ /* 0x000fe20000000000 */
[----:B------:R-:W-:Y:S01]  /*1570*/  UMOV UR11, 0x40000040 ;  /* 0x40000040000b7882 */ /* 0x000fe20000000000 */
[----:B------:R-:W-:Y:S01]  /*1580*/  UMOV UR13, 0x40000040 ;  /* 0x40000040000d7882 */ /* 0x000fe20000000000 */
[----:B------:R-:W-:-:S08]  /*1590*/  UMOV UR15, UR11 ;  /* 0x0000000b000f7c82 */ /* 0x000fd00008000000 */
[----:B------:R-:W-:-:S04]  /*15a0*/  UIADD3 UR4, UR4, 0x20100, URZ ;  /* 0x0002010004047890 */ /* 0x000fc8000fffe03f */
[----:B------:R-:W-:-:S04]  /*15b0*/  USHF.R.U32.HI UR4, URZ, 0x4, UR4 ;  /* 0x000000043f047899 */ /* 0x000fc80008011604 */
[----:B------:R-:W-:Y:S02]  /*15c0*/  ULOP3.LUT UR5, UR4, 0x3fff, URZ, 0xc0, !UPT ;  /* 0x00003fff04057892 */ /* 0x000fe4000f8ec03f */
[----:B------:R-:W-:Y:S02]  /*15d0*/  ULOP3.LUT UR4, UR41, 0x10000, URZ, 0xfc, !UPT ;  /* 0x0001000029047892 */ /* 0x000fe4000f8efc3f */
[----:B------:R-:W-:Y:S02]  /*15e0*/  ULOP3.LUT UR5, UR5, 0x10000, URZ, 0xfc, !UPT ;  /* 0x0001000005057892 */ /* 0x000fe4000f8efc3f */
[----:B------:R-:W-:Y:S02]  /*15f0*/  ULEA UR8, UR39, UR4, 0xc ;  /* 0x0000000427087291 */ /* 0x000fe4000f8e603f */
[----:B------:R-:W-:Y:S02]  /*1600*/  ULEA UR6, UR39, UR5, 0xb ;  /* 0x0000000527067291 */ /* 0x000fe4000f8e583f */
[----:B------:R-:W-:-:S05]  /*1610*/  UIADD3 UR12, UR8, 0x400, URZ ;  /* 0x00000400080c7890 */ /* 0x000fca000fffe03f */
[----:B------:R-:W-:Y:S02]  /*1620*/  UMOV UR10, UR6 ;  /* 0x00000006000a7c82 */ /* 0x000fe40008000000 */
[----:B------:R-:W-:Y:S01]  /*1630*/  HGMMA.64x128x16.F32.BF16 R88, gdesc[UR8], RZ, !UPT, gsb0 ;  /* 0x01e00000085879f0 */ /* 0x000fe2000c0018ff */
[----:B------:R-:W-:Y:S02]  /*1640*/  UMOV UR14, UR10 ;  /* 0x0000000a000e7c82 */ /* 0x000fe40008000000 */
[----:B------:R-:W-:Y:S02]  /*1650*/  WARPGROUP.DEPBAR.LE gsb0, 0x0 ;  /* 0x00008000000079c5 */ /* 0x000fe40000010000 */
[----:B------:R-:W-:-:S07]  /*1660*/  WARPGROUP.ARRIVE ;  /* 0x00000000000079c5 */ /* 0x000fce0000000000 */
[----:B------:R-:W-:Y:S01]  /*1670*/  HGMMA.64x128x16.F32.BF16 R24, gdesc[UR12], RZ, !UPT, gsb0 ;  /* 0x01e000000c1879f0 */ /* 0x000fe2000c0018ff */
[----:B------:R-:W-:Y:S02]  /*1680*/  UIADD3 UR12, UR8, 0x2, URZ ;  /* 0x00000002080c7890 */ /* 0x000fe4000fffe03f */
[----:B------:R-:W-:Y:S01]  /*1690*/  UIADD3 UR14, UR6, 0x2, URZ ;  /* 0x00000002060e7890 */ /* 0x000fe2000fffe03f */
[----:B------:R-:W-:Y:S01]  /*16a0*/  UMOV UR13, 0x40000040 ;  /* 0x40000040000d7882 */ /* 0x000fe20000000000 */
[----:B------:R-:W-:Y:S01]  /*16b0*/  UMOV UR15, 0x40000040 ;  /* 0x40000040000f7882 */ /* 0x000fe20000000000 */
[----:B------:R-:W-:Y:S02]  /*16c0*/  WARPGROUP.DEPBAR.LE gsb0, 0x0 ;  /* 0x00008000000079c5 */ /* 0x000fe40000010000 */
[----:B------:R-:W-:-:S06]  /*16d0*/  WARPGROUP.ARRIVE ;  /* 0x00000000000079c5 */ /* 0x000fcc0000000000 */
[----:B------:R-:W-:Y:S01]  /*16e0*/  HGMMA.64x128x16.F32.BF16 R88, gdesc[UR12], R88, gsb0 ;  /* 0x01e000000c5879f0 */ /* 0x000fe20008001858 */
[----:B------:R-:W-:Y:S01]  /*16f0*/  UIADD3 UR12, UR8, 0x402, URZ ;  /* 0x00000402080c7890 */ /* 0x000fe2000fffe03f */
[----:B------:R-:W-:Y:S01]  /*1700*/  UMOV UR13, 0x40000040 ;  /* 0x40000040000d7882 */ /* 0x000fe20000000000 */
[----:B------:R-:W-:Y:S02]  /*1710*/  WARPGROUP.DEPBAR.LE gsb0, 0x0 ;  /* 0x00008000000079c5 */ /* 0x000fe40000010000 */
[----:B------:R-:W-:-:S07]  /*1720*/  WARPGROUP.ARRIVE ;  /* 0x00000000000079c5 */ /* 0x000fce0000000000 */
[----:B------:R-:W-:Y:S01]  /*1730*/  HGMMA.64x128x16.F32.BF16 R24, gdesc[UR12], R24, gsb0 ;  /* 0x01e000000c1879f0 */ /* 0x000fe20008001818 */
        /* <DEDUP_REMOVED lines=71> */
[----:B------:R-:W-:Y:S03]  /*1bb0*/  HGMMA.64x128x16.F32.BF16 R24, gdesc[UR12], R24, gsb0 ;  /* 0x01e000000c1879f0 */ /* 0x000fe60008001818 */
[----:B------:R-:W-:Y:S02]  /*1bc0*/  WARPGROUP.DEPBAR.LE gsb0, 0x0 ;  /* 0x00008000000079c5 */ /* 0x000fe40000010000 */
[----:B------:R-:W-:Y:S05]  /*1bd0*/  @!P1 BRA `(.L_x_22) ;  /* 0x0000000800349947 */ /* 0x000fea0003800000 */
[----:B------:R-:W-:Y:S02]  /*1be0*/  UIADD3 UR6, UR39, 0x1, URZ ;  /* 0x0000000127067890 */ /* 0x000fe4000fffe03f */
[----:B------:R-:W-:Y:S02]  /*1bf0*/  IMAD.U32 R3, RZ, RZ, UR39 ;  /* 0x00000027ff037e24 */ /* 0x000fe4000f8e00ff */
[----:B------:R-:W-:-:S04]  /*1c00*/  UISETP.NE.AND UP0, UPT, UR6, 0x2, UPT ;  /* 0x000000020600788c */ /* 0x000fc8000bf05270 */
[----:B------:R-:W-:Y:S02]  /*1c10*/  USEL UR7, URZ, 0x1, UP0 ;  /* 0x000000013f077887 */ /* 0x000fe40008000000 */
[----:B------:R-:W-:Y:S02]  /*1c20*/  USEL UR6, UR6, URZ, UP0 ;  /* 0x0000003f06067287 */ /* 0x000fe40008000000 */
[----:B------:R-:W-:-:S06]  /*1c30*/  ULOP3.LUT UR7, UR38, UR7, URZ, 0x3c, !UPT ;  /* 0x0000000726077292 */ /* 0x000fcc000f8e3c3f */
[----:B------:R-:W-:-:S07]  /*1c40*/  MOV R7, UR7 ;  /* 0x0000000700077c02 */ /* 0x000fce0008000f00 */
.L_x_29:
[----:B------:R-:W-:Y:S05]  /*1c50*/  @!P0 BRA `(.L_x_23) ;  /* 0x0000000000048947 */ /* 0x000fea0003800000 */
[----:B------:R-:W-:Y:S01]  /*1c60*/  BPT.TRAP 0x1 ;  /* 0x000000040000795c */ /* 0x000fe20000300000 */
.L_x_23:
[----:B------:R-:W3:Y:S01]  /*1c70*/  S2UR UR8, SR_CgaCtaId ;  /* 0x00000000000879c3 */ /* 0x000ee20000008800 */
[----:B------:R-:W-:Y:S01]  /*1c80*/  UMOV UR7, 0x400 ;  /* 0x0000040000077882 */ /* 0x000fe20000000000 */
[----:B01----:R-:W-:Y:S01]  /*1c90*/  IMAD.U32 R5, RZ, RZ, UR6 ;  /* 0x00000006ff057e24 */ /* 0x003fe2000f8e00ff */
[----:B------:R-:W-:Y:S01]  /*1ca0*/  SHF.L.U32 R4, R7, 0x1f, RZ ;  /* 0x0000001f07047819 */ /* 0x000fe200000006ff */
[----:B---3--:R-:W-:-:S06]  /*1cb0*/  ULEA UR7, UR8, UR7, 0x18 ;  /* 0x0000000708077291 */ /* 0x008fcc000f8ec03f */
[----:B------:R-:W-:-:S04]  /*1cc0*/  IMAD.U32 R6, RZ, RZ, UR7 ;  /* 0x00000007ff067e24 */ /* 0x000fc8000f8e00ff */
[----:B------:R-:W-:-:S04]  /*1cd0*/  IMAD R5, R5, 0x8, R6 ;  /* 0x0000000805057824 */ /* 0x000fc800078e0206 */
[----:B------:R0:W1:Y:S01]  /*1ce0*/  SYNCS.PHASECHK.TRANS64.TRYWAIT P1, [R5+URZ], R4 ;  /* 0x00000004050075a7 */ /* 0x000062000802017f */
[----:B------:R-:W-:Y:S05]  /*1cf0*/  @!P0 BRA `(.L_x_24) ;  /* 0x0000000000048947 */ /* 0x000fea0003800000 */
[----:B------:R-:W-:Y:S01]  /*1d00*/  BPT.TRAP 0x1 ;  /* 0x000000040000795c */ /* 0x000fe20000300000 */
.L_x_24:
[----:B-1----:R-:W-:Y:S05]  /*1d10*/  @P1 BRA `(.L_x_25) ;  /* 0x0000000000081947 */ /* 0x002fea0003800000 */
[----:B------:R-:W1:Y:S02]  /*1d20*/  SYNCS.PHASECHK.TRANS64.TRYWAIT P1, [R5+URZ], R4 ;  /* 0x00000004050075a7 */ /* 0x000e64000802017f */
[----:B-1----:R-:W-:Y:S05]  /*1d30*/  @!P1 BRA `(.L_x_26) ;  /* 0x000000ac00589947 */ /* 0x002fea0003800000 */
.L_x_25:
[----:B------:R-:W-:Y:S01]  /*1d40*/  ULEA UR10, UR6, UR4, 0xc ;  /* 0x00000004060a7291 */ /* 0x000fe2000f8e603f */
[----:B------:R-:W-:Y:S01]  /*1d50*/  WARPGROUP.ARRIVE ;  /* 0x00000000000079c5 */ /* 0x000fe20000000000 */
[----:B------:R-:W-:Y:S01]  /*1d60*/  ULEA UR8, UR6, UR5, 0xb ;  /* 0x0000000506087291 */ /* 0x000fe2000f8e583f */
[----:B------:R-:W-:Y:S01]  /*1d70*/  UMOV UR13, 0x40000040 ;  /* 0x40000040000d7882 */ /* 0x000fe20000000000 */
[----:B------:R-:W-:-:S03]  /*1d80*/  UMOV UR15, 0x40000040 ;  /* 0x40000040000f7882 */ /* 0x000fc60000000000 */
[----:B------:R-:W-:Y:S02]  /*1d90*/  UMOV UR12, UR10 ;  /* 0x0000000a000c7c82 */ /* 0x000fe40008000000 */
[----:B------:R-:W-:Y:S02]  /*1da0*/  UMOV UR14, UR8 ;  /* 0x00000008000e7c82 */ /* 0x000fe40008000000 */
        /* <DEDUP_REMOVED lines=92> */
[----:B------:R-:W-:Y:S01]  /*2370*/  BPT.TRAP 0x1 ;  /* 0x000000040000795c */ /* 0x000fe20000300000 */
.L_x_27:
[----:B------:R-:W-:-:S13]  /*2380*/  ISETP.NE.AND P1, PT, R22, RZ, PT ;  /* 0x000000ff1600720c */ /* 0x000fda0003f25270 */
[----:B01----:R-:W-:-:S04]  /*2390*/  @P1 IMAD R4, R3, 0x8, R6 ;  /* 0x0000000803041824 */ /* 0x003fc800078e0206 */
[----:B------:R-:W-:-:S05]  /*23a0*/  @P1 VIADD R5, R4, 0x10 ;  /* 0x0000001004051836 */ /* 0x000fca0000000000 */
[----:B------:R-:W-:-:S04]  /*23b0*/  @P1 PRMT R5, R152, 0x654, R5 ;  /* 0x0000065498051816 */ /* 0x000fc80000000005 */
[----:B------:R0:W-:Y:S01]  /*23c0*/  @P1 SYNCS.ARRIVE.TRANS64.RED.A1T0 RZ, [R5+URZ], RZ ;  /* 0x000000ff05ff19a7 */ /* 0x0001e2000810043f */
[----:B------:R-:W-:-:S13]  /*23d0*/  ISETP.GT.U32.AND P1, PT, R19, 0x1, PT ;  /* 0x000000011300780c */ /* 0x000fda0003f24070 */
[----:B0-----:R-:W-:Y:S05]  /*23e0*/  @P1 BRA `(.L_x_28) ;  /* 0x0000000000041947 */ /* 0x001fea0003800000 */
[----:B------:R-:W-:Y:S01]  /*23f0*/  BPT.TRAP 0x1 ;  /* 0x000000040000795c */ /* 0x000fe20000300000 */
.L_x_28:
[----:B------:R-:W-:Y:S01]  /*2400*/  UIADD3 UR6, UR6, 0x1, URZ ;  /* 0x0000000106067890 */ /* 0x000fe2000fffe03f */
[C---:B------:R-:W-:Y:S01]  /*2410*/  ISETP.GT.AND P2, PT, R0.reuse, 0x1, PT ;  /* 0x000000010000780c */ /* 0x040fe20003f44270 */
[----:B------:R-:W-:Y:S02]  /*2420*/  VIADD R3, R3, 0x1 ;  /* 0x0000000103037836 */ /* 0x000fe40000000000 */
[----:B------:R-:W-:Y:S01]  /*2430*/  UISETP.NE.AND UP0, UPT, UR6, 0x2, UPT ;  /* 0x000000020600788c */ /* 0x000fe2000bf05270 */
[----:B------:R-:W-:Y:S02]  /*2440*/  VIADD R0, R0, 0xffffffff ;  /* 0xffffffff00007836 */ /* 0x000fe40000000000 */
[C---:B------:R-:W-:Y:S01]  /*2450*/  ISETP.NE.AND P1, PT, R3.reuse, 0x2, PT ;  /* 0x000000020300780c */ /* 0x040fe20003f25270 */
[----:B------:R-:W-:Y:S02]  /*2460*/  USEL UR7, URZ, 0x1, UP0 ;  /* 0x000000013f077887 */ /* 0x000fe40008000000 */
[----:B------:R-:W-:Y:S01]  /*2470*/  USEL UR6, UR6, URZ, UP0 ;  /* 0x0000003f06067287 */ /* 0x000fe20008000000 */
[----:B------:R-:W-:-:S03]  /*2480*/  SEL R3, R3, RZ, P1 ;  /* 0x000000ff03037207 */ /* 0x000fc60000800000 */
[----:B------:R-:W-:Y:S01]  /*2490*/  LOP3.LUT R7, R7, UR7, RZ, 0x3c, !PT ;  /* 0x0000000707077c12 */ /* 0x000fe2000f8e3cff */
[----:B------:R-:W-:Y:S07]  /*24a0*/  @P2 BRA `(.L_x_29) ;  /* 0xfffffff400e82947 */ /* 0x000fee000383ffff */
.L_x_22:
[----:B------:R-:W3:Y:S02]  /*24b0*/  LDC R0, c[0x0][0x28c] ;  /* 0x0000a300ff007b82 */ /* 0x000ee40000000800 */
[----:B---3--:R-:W-:-:S13]  /*24c0*/  ISETP.GE.AND P1, PT, R0, 0x1, PT ;  /* 0x000000010000780c */ /* 0x008fda0003f26270 */
[----:B------:R-:W-:Y:S05]  /*24d0*/  @!P1 BRA `(.L_x_30) ;  /* 0x0000000000409947 */ /* 0x000fea0003800000 */
[----:B------:R-:W-:Y:S05]  /*24e0*/  @!P0 BRA `(.L_x_31) ;  /* 0x0000000000048947 */ /* 0x000fea0003800000 */
[----:B------:R-:W-:Y:S01]  /*24f0*/  BPT.TRAP 0x1 ;  /* 0x000000040000795c */ /* 0x000fe20000300000 */
.L_x_31:
[----:B------:R-:W-:Y:S01]  /*2500*/  ISETP.NE.AND P0, PT, R22, RZ, PT ;  /* 0x000000ff1600720c */ /* 0x000fe20003f05270 */
[----:B------:R-:W-:-:S12]  /*2510*/  UISETP.LT.AND UP1, UPT, UR40, 0x1, UPT ;  /* 0x000000012800788c */ /* 0x000fd8000bf21270 */
[----:B------:R-:W-:-:S05]  /*2520*/  VOTEU.ANY UP0, P0 ;  /* 0x00000000003f7886 */ /* 0x000fca0000000100 */
[----:B------:R-:W-:-:S04]  /*2530*/  @UP0 USEL UR4, UR40, 0x1, UP1 ;  /* 0x0000000128040887 */ /* 0x000fc80008800000 */
[----:B------:R-:W-:-:S06]  /*2540*/  @UP0 UIADD3 UR4, UR39, UR40, -UR4 ;  /* 0x0000002827040290 */ /* 0x000fcc000fffe804 */
[----:B------:R-:W-:-:S04]  /*2550*/  IMAD.U32 R0, RZ, RZ, UR4 ;  /* 0x00000004ff007e24 */ /* 0x000fc8000f8e00ff */
[----:B------:R-:W-:-:S05]  /*2560*/  @P0 IMAD.SHL.U32 R0, R0, 0x8, RZ ;  /* 0x0000000800000824 */ /* 0x000fca00078e00ff */
[----:B------:R-:W-:-:S04]  /*2570*/  @P0 LOP3.LUT R0, R0, 0x8, RZ, 0xc0, !PT ;  /* 0x0000000800000812 */ /* 0x000fc800078ec0ff */
[----:B------:R-:W-:-:S04]  /*2580*/  @P0 IADD3 R3, R6, 0x10, R0 ;  /* 0x0000001006030810 */ /* 0x000fc80007ffe000 */
[----:B------:R-:W-:-:S04]  /*2590*/  @P0 PRMT R3, R152, 0x654, R3 ;  /* 0x0000065498030816 */ /* 0x000fc80000000003 */
[----:B------:R3:W-:Y:S01]  /*25a0*/  @P0 SYNCS.ARRIVE.TRANS64.RED.A1T0 RZ, [R3+URZ], RZ ;  /* 0x000000ff03ff09a7 */ /* 0x0007e2000810043f */
[----:B------:R-:W-:-:S13]  /*25b0*/  ISETP.GT.U32.AND P0, PT, R19, 0x1, PT ;  /* 0x000000011300780c */ /* 0x000fda0003f04070 */
[----:B---3--:R-:W-:Y:S05]  /*25c0*/  @P0 BRA `(.L_x_30) ;  /* 0x0000000000040947 */ /* 0x008fea0003800000 */
[----:B------:R-:W-:Y:S01]  /*25d0*/  BPT.TRAP 0x1 ;  /* 0x000000040000795c */ /* 0x000fe20000300000 */
.L_x_30:
[----:B------:R-:W3:Y:S01]  /*25e0*/  LDC R6, c[0x0][0x288] ;  /* 0x0000a200ff067b82 */ /* 0x000ee20000000800 */
[--C-:B------:R-:W-:Y:S01]  /*25f0*/  SHF.R.U32.HI R0, RZ, 0x2, R18.reuse ;  /* 0x00000002ff007819 */ /* 0x100fe20000011612 */
[----:B------:R-:W-:Y:S01]  /*2600*/  UIADD3 UR39, UR40, UR39, URZ ;  /* 0x0000002728277290 */ /* 0x000fe2000fffe03f */
[----:B01----:R-:W-:Y:S01]  /*2610*/  SHF.R.U32.HI R5, RZ, 0x7, R18 ;  /* 0x00000007ff057819 */ /* 0x003fe20000011612 */
[----:B------:R-:W-:Y:S01]  /*2620*/  ULDC UR8, c[0x0][0x284] ;  /* 0x0000a10000087ab9 */ /* 0x000fe20000000800 */
[----:B------:R-:W-:Y:S01]  /*2630*/  LOP3.LUT R3, R0, 0x7, RZ, 0xc0, !PT ;  /* 0x0000000700037812 */ /* 0x000fe200078ec0ff */
[----:B------:R-:W-:Y:S01]  /*2640*/  USHF.R.U32.HI UR4, URZ, 0x1, UR39 ;  /* 0x000000013f047899 */ /* 0x000fe20008011627 */
[----:B------:R-:W-:Y:S01]  /*2650*/  LOP3.LUT R4, R18, 0x60, RZ, 0xc0, !PT ;  /* 0x0000006012047812 */ /* 0x000fe200078ec0ff */
[----:B------:R-:W-:Y:S01]  /*2660*/  UISETP.GT.U32.AND UP1, UPT, UR39, 0x1, UPT ;  /* 0x000000012700788c */ /* 0x000fe2000bf24070 */
[----:B------:R-:W-:Y:S01]  /*2670*/  LOP3.LUT R0, R5, 0x1, RZ, 0xc0, !PT ;  /* 0x0000000105007812 */ /* 0x000fe200078ec0ff */
[----:B------:R-:W-:Y:S01]  /*2680*/  ULOP3.LUT UR4, UR4, 0x1, URZ, 0xc0, !UPT ;  /* 0x0000000104047892 */ /* 0x000fe2000f8ec03f */
[----:B------:R-:W-:Y:S01]  /*2690*/  SHF.R.U32.HI R10, RZ, 0x1, R4 ;  /* 0x00000001ff0a7819 */ /* 0x000fe20000011604 */
[----:B------:R-:W-:Y:S01]  /*26a0*/  ULDC.64 UR6, c[0x0][0x5d0] ;  /* 0x0001740000067ab9 */ /* 0x000fe20000000a00 */
[----:B------:R-:W-:Y:S01]  /*26b0*/  SHF.L.U32 R13, R154, 0x7, RZ ;  /* 0x000000079a0d7819 */ /* 0x000fe200000006ff */
[----:B------:R-:W-:Y:S01]  /*26c0*/  IMAD.SHL.U32 R4, R0, 0x40, RZ ;  /* 0x0000004000047824 */ /* 0x000fe200078e00ff */
[----:B------:R-:W-:Y:S01]  /*26d0*/  IADD3 R5, RZ, -R10, -R3 ;  /* 0x8000000aff057210 */ /* 0x000fe20007ffe803 */
[----:B------:R-:W-:Y:S01]  /*26e0*/  UISETP.NE.U32.AND UP0, UPT, UR4, 0x1, UPT ;  /* 0x000000010400788c */ /* 0x000fe2000bf05070 */
[----:B------:R-:W-:Y:S01]  /*26f0*/  SHF.R.S32.HI R21, RZ, 0x1f, R23 ;  /* 0x0000001fff157819 */ /* 0x000fe20000011417 */
[----:B------:R-:W-:Y:S01]  /*2700*/  UISETP.LT.U32.AND UP1, UPT, UR40, 0x2, UP1 ;  /* 0x000000022800788c */ /* 0x000fe20008f21070 */
[----:B--2---:R-:W-:Y:S01]  /*2710*/  LOP3.LUT R157, R4, 0x40, R3, 0xe2, !PT ;  /* 0x00000040049d7812 */ /* 0x004fe200078ee203 */
[----:B------:R-:W-:Y:S01]  /*2720*/  UISETP.GT.U32.AND UP0, UPT, UR40, 0x1, !UP0 ;  /* 0x000000012800788c */ /* 0x000fe2000c704070 */
[----:B------:R-:W-:Y:S01]  /*2730*/  LOP3.LUT R3, R18, 0x3, RZ, 0xc0, !PT ;  /* 0x0000000312037812 */ /* 0x000fe200078ec0ff */
[----:B------:R-:W-:Y:S01]  /*2740*/  IMAD R4, R21, UR6, RZ ;  /* 0x0000000615047c24 */ /* 0x000fe2000f8e02ff */
[----:B------:R-:W-:Y:S01]  /*2750*/  USEL UR5, URZ, 0x1, !UP1 ;  /* 0x000000013f057887 */ /* 0x000fe2000c800000 */
[----:B---3--:R-:W-:Y:S01]  /*2760*/  ISETP.GE.AND P0, PT, R13, R6, PT ;  /* 0x000000060d00720c */ /* 0x008fe20003f06270 */
[----:B------:R-:W-:Y:S01]  /*2770*/  IMAD R0, R0, -0x40, R5 ;  /* 0xffffffc000007824 */ /* 0x000fe200078e0205 */
[----:B------:R-:W-:Y:S01]  /*2780*/  USEL UR4, URZ, 0x1, !UP0 ;  /* 0x000000013f047887 */ /* 0x000fe2000c000000 */
[----:B------:R-:W-:Y:S01]  /*2790*/  IMAD R12, R3, -0x2, R6 ;  /* 0xfffffffe030c7824 */ /* 0x000fe200078e0206 */
[----:B------:R-:W-:Y:S01]  /*27a0*/  ULOP3.LUT UR39, UR39, 0x1, URZ, 0xc0, !UPT ;  /* 0x0000000127277892 */ /* 0x000fe2000f8ec03f */
[----:B------:R-:W-:Y:S01]  /*27b0*/  IMAD.SHL.U32 R3, R153, 0x100, RZ ;  /* 0x0000010099037824 */ /* 0x000fe200078e00ff */
[----:B------:R-:W-:Y:S01]  /*27c0*/  ULOP3.LUT UR38, UR4, UR38, UR5, 0x96, !UPT ;  /* 0x0000002604267292 */ /* 0x000fe2000f8e9605 */
[----:B------:R-:W-:-:S02]  /*27d0*/  IMAD.SHL.U32 R6, R18, 0x2, RZ ;  /* 0x0000000212067824 */ /* 0x000fc400078e00ff */
[----:B------:R-:W-:Y:S01]  /*27e0*/  IMAD.WIDE R8, R153, 0x100, RZ ;  /* 0x0000010099087825 */ /* 0x000fe200078e02ff */
[----:B------:R-:W-:Y:S02]  /*27f0*/  ISETP.GE.OR P0, PT, R3, UR8, P0 ;  /* 0x0000000803007c0c */ /* 0x000fe40008706670 */
[----:B------:R-:W-:Y:S01]  /*2800*/  LOP3.LUT R6, R13, 0x6, R6, 0xf8, !PT ;  /* 0x000000060d067812 */ /* 0x000fe200078ef806 */
[----:B------:R-:W-:Y:S01]  /*2810*/  IMAD R11, R23, UR7, R4 ;  /* 0x00000007170b7c24 */ /* 0x000fe2000f8e0204 */
[----:B------:R-:W-:Y:S01]  /*2820*/  IADD3 R3, -R3, UR8, R0 ;  /* 0x0000000803037c10 */ /* 0x000fe2000fffe100 */
[----:B------:R-:W-:Y:S01]  /*2830*/  IMAD.IADD R0, R12, 0x1, -R13 ;  /* 0x000000010c007824 */ /* 0x000fe200078e0a0d */
[----:B------:R-:W-:Y:S01]  /*2840*/  SHF.R.S32.HI R7, RZ, 0x1f, R6 ;  /* 0x0000001fff077819 */ /* 0x000fe20000011406 */
[----:B------:R-:W-:Y:S01]  /*2850*/  IMAD.MOV.U32 R153, RZ, RZ, -0x1 ;  /* 0xffffffffff997424 */ /* 0x000fe200078e00ff */
[----:B------:R-:W-:Y:S01]  /*2860*/  LOP3.LUT R157, R8, R157, R10, 0xfe, !PT ;  /* 0x0000009d089d7212 */ /* 0x000fe200078efe0a */
[----:B------:R-:W-:-:S04]  /*2870*/  IMAD.WIDE.U32 R4, R23, UR6, R6 ;  /* 0x0000000617047c25 */ /* 0x000fc8000f8e0006 */
[----:B------:R-:W-:Y:S02]  /*2880*/  IMAD.IADD R11, R5, 0x1, R11 ;  /* 0x00000001050b7824 */ /* 0x000fe400078e020b */
[----:B------:R-:W-:Y:S01]  /*2890*/  IMAD.MOV.U32 R10, RZ, RZ, R4 ;  /* 0x000000ffff0a7224 */ /* 0x000fe200078e0004 */
[----:B------:R-:W-:Y:S06]  /*28a0*/  @P0 BRA `(.L_x_32) ;  /* 0x0000008400680947 */ /* 0x000fec0003800000 */
[----:B------:R-:W0:Y:S01]  /*28b0*/  LDC.64 R4, c[0x0][0x5c8] ;  /* 0x00017200ff047b82 */ /* 0x000e220000000a00 */
[----:B-----5:R-:W-:Y:S01]  /*28c0*/  FSETP.NEU.AND P0, PT, R156, RZ, PT ;  /* 0x000000ff9c00720b */ /* 0x020fe20003f0d000 */
[----:B------:R-:W-:Y:S01]  /*28d0*/  BSSY B0, `(.L_x_32) ;  /* 0x0000857000007945 */ /* 0x000fe20003800000 */
[----:B------:R-:W-:-:S04]  /*28e0*/  ISETP.GT.AND P3, PT, R3, RZ, PT ;  /* 0x000000ff0300720c */ /* 0x000fc80003f64270 */
[----:B------:R-:W-:Y:S01]  /*28f0*/  ISETP.GT.AND P1, PT, R0, RZ, P3 ;  /* 0x000000ff0000720c */ /* 0x000fe20001f24270 */
[-C--:B0-----:R-:W-:Y:S02]  /*2900*/  IMAD R12, R9, R4.reuse, RZ ;  /* 0x00000004090c7224 */ /* 0x081fe400078e02ff */
[----:B------:R-:W-:-:S04]  /*2910*/  IMAD.WIDE.U32 R168, R157, R4, R10 ;  /* 0x000000049da87225 */ /* 0x000fc800078e000a */
[----:B------:R-:W-:-:S04]  /*2920*/  IMAD R11, R157, R5, R12 ;  /* 0x000000059d0b7224 */ /* 0x000fc800078e020c */
[----:B------:R-:W-:Y:S01]  /*2930*/  IMAD.IADD R167, R169, 0x1, R11 ;  /* 0x00000001a9a77824 */ /* 0x000fe200078e020b */
[----:B------:R-:W-:Y:S06]  /*2940*/  @!P0 BRA `(.L_x_33) ;  /* 0x0000006000088947 */ /* 0x000fec0003800000 */
[----:B------:R-:W0:Y:S01]  /*2950*/  LDC.64 R12, c[0x0][0x5b8] ;  /* 0x00016e00ff0c7b82 */ /* 0x000e220000000a00 */
[----:B------:R-:W-:-:S07]  /*2960*/  ULDC.64 UR4, c[0x0][0x5c0] ;  /* 0x0001700000047ab9 */ /* 0x000fce0000000a00 */
[----:B------:R-:W1:Y:S08]  /*2970*/  LDC.64 R14, c[0x0][0x5b0] ;  /* 0x00016c00ff0e7b82 */ /* 0x000e700000000a00 */
[----:B------:R-:W2:Y:S01]  /*2980*/  LDC.64 R10, c[0x0][0x5a8] ;  /* 0x00016a00ff0a7b82 */ /* 0x000ea20000000a00 */
[----:B0-----:R-:W-:-:S04]  /*2990*/  IMAD R20, R21, R12, RZ ;  /* 0x0000000c15147224 */ /* 0x001fc800078e02ff */
[C---:B------:R-:W-:Y:S02]  /*29a0*/  IMAD R13, R23.reuse, R13, R20 ;  /* 0x0000000d170d7224 */ /* 0x040fe400078e0214 */
[----:B------:R-:W-:-:S04]  /*29b0*/  IMAD.WIDE.U32 R20, R23, R12, R6 ;  /* 0x0000000c17147225 */ /* 0x000fc800078e0006 */
[-C--:B-1----:R-:W-:Y:S02]  /*29c0*/  IMAD R154, R9, R14.reuse, RZ ;  /* 0x0000000e099a7224 */ /* 0x082fe400078e02ff */
[----:B------:R-:W-:Y:S02]  /*29d0*/  IMAD.IADD R159, R21, 0x1, R13 ;  /* 0x00000001159f7824 */ /* 0x000fe400078e020d */
[----:B------:R-:W-:Y:S02]  /*29e0*/  IMAD.MOV.U32 R158, RZ, RZ, R20 ;  /* 0x000000ffff9e7224 */ /* 0x000fe400078e0014 */
[C---:B------:R-:W-:Y:S02]  /*29f0*/  IMAD R169, R157.reuse, R15, R154 ;  /* 0x0000000f9da97224 */ /* 0x040fe400078e029a */
[----:B------:R-:W-:-:S04]  /*2a00*/  IMAD.WIDE.U32 R160, R157, R14, R158 ;  /* 0x0000000e9da07225 */ /* 0x000fc800078e009e */
[----:B------:R-:W-:Y:S01]  /*2a10*/  IMAD.IADD R154, R161, 0x1, R169 ;  /* 0x00000001a19a7824 */ /* 0x000fe200078e02a9 */
[----:B--2---:R-:W-:-:S04]  /*2a20*/  LEA R162, P0, R160, R10, 0x1 ;  /* 0x0000000aa0a27211 */ /* 0x004fc800078008ff */
[----:B------:R-:W-:-:S05]  /*2a30*/  LEA.HI.X R163, R160, R11, R154, 0x1, P0 ;  /* 0x0000000ba0a37211 */ /* 0x000fca00000f0c9a */
[----:B------:R-:W2:Y:S01]  /*2a40*/  @P1 LDG.E.LTC128B.U16 R154, desc[UR36][R162.64] ;  /* 0x00000024a29a1981 */ /* 0x000ea2000c1e1520 */
[----:B------:R-:W-:Y:S01]  /*2a50*/  IMAD.WIDE.U32 R164, R157, R14, R6 ;  /* 0x0000000e9da47225 */ /* 0x000fe200078e0006 */
[----:B------:R-:W-:Y:S01]  /*2a60*/  ISETP.GT.AND P2, PT, R0, 0x1, P3 ;  /* 0x000000010000780c */ /* 0x000fe20001f44270 */
[----:B------:R-:W-:Y:S01]  /*2a70*/  BSSY B1, `(.L_x_34) ;  /* 0x0000012000017945 */ /* 0x000fe20003800000 */
[----:B------:R-:W-:Y:S01]  /*2a80*/  LEA R160, P0, R168, UR4, 0x1 ;  /* 0x00000004a8a07c11 */ /* 0x000fe2000f8008ff */
[----:B------:R-:W-:Y:S02]  /*2a90*/  IMAD.IADD R165, R169, 0x1, R165 ;  /* 0x00000001a9a57824 */ /* 0x000fe400078e02a5 */
[----:B------:R-:W-:Y:S01]  /*2aa0*/  IMAD.WIDE.U32 R164, R23, R12, R164 ;  /* 0x0000000c17a47225 */ /* 0x000fe200078e00a4 */
[----:B--2---:R-:W-:-:S05]  /*2ab0*/  SHF.L.U32 R161, R154, 0x10, RZ ;  /* 0x000000109aa17819 */ /* 0x004fca00000006ff */
[----:B------:R-:W-:-:S04]  /*2ac0*/  FMUL R161, R161, R156 ;  /* 0x0000009ca1a17220 */ /* 0x000fc80000400000 */
[----:B------:R-:W-:Y:S01]  /*2ad0*/  FFMA R161, R88, R155, R161 ;  /* 0x0000009b58a17223 */ /* 0x000fe200000000a1 */
[----:B------:R-:W-:-:S04]  /*2ae0*/  IMAD.IADD R88, R13, 0x1, R165 ;  /* 0x000000010d587824 */ /* 0x000fc800078e02a5 */
[----:B------:R-:W-:Y:S02]  /*2af0*/  F2FP.BF16.F32.PACK_AB R163, RZ, R161 ;  /* 0x000000a1ffa3723e */ /* 0x000fe400000010ff */
[----:B------:R-:W-:Y:S02]  /*2b00*/  LEA.HI.X R161, R168, UR5, R167, 0x1, P0 ;  /* 0x00000005a8a17c11 */ /* 0x000fe400080f0ca7 */
[----:B------:R-:W-:Y:S02]  /*2b10*/  PRMT R165, R163, 0x7610, R165 ;  /* 0x00007610a3a57816 */ /* 0x000fe400000000a5 */
[----:B------:R-:W-:-:S03]  /*2b20*/  LEA R162, P0, R164, R10, 0x1 ;  /* 0x0000000aa4a27211 */ /* 0x000fc600078008ff */
[----:B------:R0:W-:Y:S01]  /*2b30*/  @P1 STG.E.U16 desc[UR36][R160.64], R165 ;  /* 0x000000a5a0001986 */ /* 0x0001e2000c101524 */
[----:B------:R-:W-:Y:S01]  /*2b40*/  LEA.HI.X R163, R164, R11, R88, 0x1, P0 ;  /* 0x0000000ba4a37211 */ /* 0x000fe200000f0c58 */
[C---:B------:R-:W-:Y:S01]  /*2b50*/  IMAD.SHL.U32 R164, R14.reuse, 0x8, RZ ;  /* 0x000000080ea47824 */ /* 0x040fe200078e00ff */
[----:B0-----:R-:W-:Y:S01]  /*2b60*/  SHF.L.U64.HI R165, R14, 0x3, R15 ;  /* 0x000000030ea57819 */ /* 0x001fe2000001020f */
[----:B------:R-:W-:Y:S06]  /*2b70*/  @!P2 BRA `(.L_x_35) ;  /* 0x000000000004a947 */ /* 0x000fec0003800000 */
[----:B------:R0:W5:Y:S02]  /*2b80*/  LDG.E.LTC128B.U16 R154, desc[UR36][R162.64+0x2] ;  /* 0x00000224a29a7981 */ /* 0x000164000c1e1520 */
.L_x_35:
[----:B------:R-:W-:Y:S05]  /*2b90*/  BSYNC B1 ;  /* 0x0000000000017941 */ /* 0x000fea0003800000 */
.L_x_34:
[----:B-----5:R-:W-:Y:S01]  /*2ba0*/  IMAD.U32 R167, R154, 0x10000, RZ ;  /* 0x000100009aa77824 */ /* 0x020fe200078e00ff */
[----:B------:R-:W-:Y:S01]  /*2bb0*/  ISETP.GT.AND P0, PT, R3, 0x8, PT ;  /* 0x000000080300780c */ /* 0x000fe20003f04270 */
[----:B------:R-:W-:-:S04]  /*2bc0*/  IMAD.WIDE.U32 R172, R157, R14, R164 ;  /* 0x0000000e9dac7225 */ /* 0x000fc800078e00a4 */
[----:B------:R-:W-:Y:S01]  /*2bd0*/  FMUL R88, R167, R156 ;  /* 0x0000009ca7587220 */ /* 0x000fe20000400000 */
[----:B------:R-:W-:Y:S01]  /*2be0*/  ISETP.GT.AND P1, PT, R0, RZ, P0 ;  /* 0x000000ff0000720c */ /* 0x000fe20000724270 */
[----:B------:R-:W-:Y:S01]  /*2bf0*/  IMAD.IADD R171, R169, 0x1, R173 ;  /* 0x00000001a9ab7824 */ /* 0x000fe200078e02ad */
[----:B------:R-:W-:Y:S01]  /*2c00*/  IADD3 R167, P4, R20, R172, RZ ;  /* 0x000000ac14a77210 */ /* 0x000fe20007f9e0ff */
[----:B------:R-:W-:-:S04]  /*2c10*/  FFMA R89, R89, R155, R88 ;  /* 0x0000009b59597223 */ /* 0x000fc80000000058 */
[----:B------:R-:W-:Y:S01]  /*2c20*/  IMAD.X R168, R171, 0x1, R159, P4 ;  /* 0x00000001aba87824 */ /* 0x000fe200020e069f */
[C---:B------:R-:W-:Y:S02]  /*2c30*/  LEA R88, P4, R167.reuse, R10, 0x1 ;  /* 0x0000000aa7587211 */ /* 0x040fe400078808ff */
[----:B------:R-:W-:Y:S02]  /*2c40*/  F2FP.BF16.F32.PACK_AB R169, RZ, R89 ;  /* 0x00000059ffa9723e */ /* 0x000fe400000010ff */
[--C-:B------:R-:W-:Y:S02]  /*2c50*/  LEA.HI.X R89, R167, R11, R168.reuse, 0x1, P4 ;  /* 0x0000000ba7597211 */ /* 0x100fe400020f0ca8 */
[----:B------:R-:W-:-:S05]  /*2c60*/  PRMT R168, R169, 0x7610, R168 ;  /* 0x00007610a9a87816 */ /* 0x000fca00000000a8 */
[----:B------:R1:W-:Y:S04]  /*2c70*/  @P2 STG.E.U16 desc[UR36][R160.64+0x2], R168 ;  /* 0x000002a8a0002986 */ /* 0x0003e8000c101524 */
[----:B------:R2:W3:Y:S01]  /*2c80*/  @P1 LDG.E.LTC128B.U16 R154, desc[UR36][R88.64] ;  /* 0x00000024589a1981 */ /* 0x0004e2000c1e1520 */
[----:B------:R-:W-:Y:S01]  /*2c90*/  IMAD.SHL.U32 R167, R4, 0x10, RZ ;  /* 0x0000001004a77824 */ /* 0x000fe200078e00ff */
[----:B------:R-:W-:Y:S01]  /*2ca0*/  IADD3 R172, P2, R6, R172, RZ ;  /* 0x000000ac06ac7210 */ /* 0x000fe20007f5e0ff */
[----:B------:R-:W-:Y:S03]  /*2cb0*/  BSSY B1, `(.L_x_36) ;  /* 0x0000011000017945 */ /* 0x000fe60003800000 */
[----:B------:R-:W-:Y:S01]  /*2cc0*/  IADD3 R170, P4, R167, R160, RZ ;  /* 0x000000a0a7aa7210 */ /* 0x000fe20007f9e0ff */
[----:B------:R-:W-:Y:S01]  /*2cd0*/  IMAD.X R173, R7, 0x1, R171, P2 ;  /* 0x0000000107ad7824 */ /* 0x000fe200010e06ab */
[----:B------:R-:W-:Y:S01]  /*2ce0*/  ISETP.GT.AND P2, PT, R0, 0x1, P0 ;  /* 0x000000010000780c */ /* 0x000fe20000744270 */
[----:B------:R-:W-:-:S04]  /*2cf0*/  IMAD.WIDE.U32 R172, R23, R12, R172 ;  /* 0x0000000c17ac7225 */ /* 0x000fc800078e00ac */
[----:B-1----:R-:W-:Y:S01]  /*2d00*/  IMAD.IADD R168, R13, 0x1, R173 ;  /* 0x000000010da87824 */ /* 0x002fe200078e02ad */
[----:B--2---:R-:W-:-:S04]  /*2d10*/  LEA R88, P5, R172, R10, 0x1 ;  /* 0x0000000aac587211 */ /* 0x004fc800078a08ff */
[----:B------:R-:W-:Y:S01]  /*2d20*/  LEA.HI.X R89, R172, R11, R168, 0x1, P5 ;  /* 0x0000000bac597211 */ /* 0x000fe200028f0ca8 */
[----:B---3--:R-:W-:-:S04]  /*2d30*/  IMAD.U32 R169, R154, 0x10000, RZ ;  /* 0x000100009aa97824 */ /* 0x008fc800078e00ff */
[----:B------:R-:W-:-:S04]  /*2d40*/  FMUL R169, R169, R156 ;  /* 0x0000009ca9a97220 */ /* 0x000fc80000400000 */
[----:B------:R-:W-:Y:S01]  /*2d50*/  FFMA R90, R90, R155, R169 ;  /* 0x0000009b5a5a7223 */ /* 0x000fe200000000a9 */
[----:B------:R-:W-:-:S04]  /*2d60*/  SHF.L.U64.HI R169, R4, 0x4, R5 ;  /* 0x0000000404a97819 */ /* 0x000fc80000010205 */
[----:B------:R-:W-:Y:S02]  /*2d70*/  F2FP.BF16.F32.PACK_AB R90, RZ, R90 ;  /* 0x0000005aff5a723e */ /* 0x000fe400000010ff */
[----:B------:R-:W-:-:S05]  /*2d80*/  IADD3.X R171, R169, R161, RZ, P4, !PT ;  /* 0x000000a1a9ab7210 */ /* 0x000fca00027fe4ff */
[----:B------:R1:W-:Y:S01]  /*2d90*/  @P1 STG.E.U16 desc[UR36][R170.64], R90 ;  /* 0x0000005aaa001986 */ /* 0x0003e2000c101524 */
[----:B------:R-:W-:Y:S05]  /*2da0*/  @!P2 BRA `(.L_x_37) ;  /* 0x000000000004a947 */ /* 0x000fea0003800000 */
[----:B------:R2:W5:Y:S02]  /*2db0*/  LDG.E.LTC128B.U16 R154, desc[UR36][R88.64+0x2] ;  /* 0x00000224589a7981 */ /* 0x000564000c1e1520 */
.L_x_37:
[----:B------:R-:W-:Y:S05]  /*2dc0*/  BSYNC B1 ;  /* 0x0000000000017941 */ /* 0x000fea0003800000 */
.L_x_36:
[----:B-----5:R-:W-:Y:S01]  /*2dd0*/  IMAD.U32 R173, R154, 0x10000, RZ ;  /* 0x000100009aad7824 */ /* 0x020fe200078e00ff */
[----:B------:R-:W-:Y:S01]  /*2de0*/  ISETP.GT.AND P1, PT, R0, 0x8, P3 ;  /* 0x000000080000780c */ /* 0x000fe20001f24270 */
[----:B------:R-:W-:Y:S02]  /*2df0*/  BSSY B1, `(.L_x_38) ;  /* 0x000000a000017945 */ /* 0x000fe40003800000 */
[----:B-1----:R-:W-:-:S04]  /*2e00*/  FMUL R90, R173, R156 ;  /* 0x0000009cad5a7220 */ /* 0x002fc80000400000 */
[----:B------:R-:W-:Y:S01]  /*2e10*/  FFMA R90, R91, R155, R90 ;  /* 0x0000009b5b5a7223 */ /* 0x000fe2000000005a */
[----:B------:R-:W-:-:S04]  /*2e20*/  @P2 IMAD.MOV.U32 R91, RZ, RZ, R171 ;  /* 0x000000ffff5b2224 */ /* 0x000fc800078e00ab */
[----:B------:R-:W-:-:S04]  /*2e30*/  F2FP.BF16.F32.PACK_AB R90, RZ, R90 ;  /* 0x0000005aff5a723e */ /* 0x000fc800000010ff */
[----:B------:R-:W-:Y:S01]  /*2e40*/  PRMT R168, R90, 0x7610, R168 ;  /* 0x000076105aa87816 */ /* 0x000fe200000000a8 */
[----:B------:R-:W-:-:S05]  /*2e50*/  @P2 IMAD.MOV.U32 R90, RZ, RZ, R170 ;  /* 0x000000ffff5a2224 */ /* 0x000fca00078e00aa */
[----:B------:R1:W-:Y:S01]  /*2e60*/  @P2 STG.E.U16 desc[UR36][R90.64+0x2], R168 ;  /* 0x000002a85a002986 */ /* 0x0003e2000c101524 */
[----:B------:R-:W-:Y:S05]  /*2e70*/  @!P1 BRA `(.L_x_39) ;  /* 0x0000000000049947 */ /* 0x000fea0003800000 */
[----:B------:R3:W5:Y:S02]  /*2e80*/  LDG.E.LTC128B.U16 R154, desc[UR36][R162.64+0x10] ;  /* 0x00001024a29a7981 */ /* 0x000764000c1e1520 */
.L_x_39:
[----:B------:R-:W-:Y:S05]  /*2e90*/  BSYNC B1 ;  /* 0x0000000000017941 */ /* 0x000fea0003800000 */
.L_x_38:
[----:B-1---5:R-:W-:Y:S01]  /*2ea0*/  IMAD.U32 R91, R154, 0x10000, RZ ;  /* 0x000100009a5b7824 */ /* 0x022fe200078e00ff */
[----:B------:R-:W-:Y:S01]  /*2eb0*/  ISETP.GT.AND P2, PT, R0, 0x9, P3 ;  /* 0x000000090000780c */ /* 0x000fe20001f44270 */
[----:B------:R-:W-:Y:S01]  /*2ec0*/  @P1 IMAD.MOV.U32 R90, RZ, RZ, R160 ;  /* 0x000000ffff5a1224 */ /* 0x000fe200078e00a0 */
[----:B------:R-:W-:Y:S01]  /*2ed0*/  BSSY B1, `(.L_x_40) ;  /* 0x0000009000017945 */ /* 0x000fe20003800000 */
[----:B------:R-:W-:-:S04]  /*2ee0*/  FMUL R91, R91, R156 ;  /* 0x0000009c5b5b7220 */ /* 0x000fc80000400000 */
[----:B------:R-:W-:-:S05]  /*2ef0*/  FFMA R91, R92, R155, R91 ;  /* 0x0000009b5c5b7223 */ /* 0x000fca000000005b */
[----:B------:R-:W-:-:S04]  /*2f00*/  F2FP.BF16.F32.PACK_AB R91, RZ, R91 ;  /* 0x0000005bff5b723e */ /* 0x000fc800000010ff */
[----:B------:R-:W-:Y:S01]  /*2f10*/  PRMT R92, R91, 0x7610, R92 ;  /* 0x000076105b5c7816 */ /* 0x000fe2000000005c */
[----:B------:R-:W-:-:S05]  /*2f20*/  @P1 IMAD.MOV.U32 R91, RZ, RZ, R161 ;  /* 0x000000ffff5b1224 */ /* 0x000fca00078e00a1 */
[----:B------:R1:W-:Y:S01]  /*2f30*/  @P1 STG.E.U16 desc[UR36][R90.64+0x10], R92 ;  /* 0x0000105c5a001986 */ /* 0x0003e2000c101524 */
[----:B------:R-:W-:Y:S05]  /*2f40*/  @!P2 BRA `(.L_x_41) ;  /* 0x000000000004a947 */ /* 0x000fea0003800000 */
[----:B------:R4:W5:Y:S02]  /*2f50*/  LDG.E.LTC128B.U16 R154, desc[UR36][R162.64+0x12] ;  /* 0x00001224a29a7981 */ /* 0x000964000c1e1520 */
.L_x_41:
[----:B------:R-:W-:Y:S05]  /*2f60*/  BSYNC B1 ;  /* 0x0000000000017941 */ /* 0x000fea0003800000 */
.L_x_40:
[----:B-1---5:R-:W-:Y:S01]  /*2f70*/  IMAD.U32 R91, R154, 0x10000, RZ ;  /* 0x000100009a5b7824 */ /* 0x022fe200078e00ff */
[----:B------:R-:W-:Y:S01]  /*2f80*/  ISETP.GT.AND P1, PT, R0, 0x8, P0 ;  /* 0x000000080000780c */ /* 0x000fe20000724270 */
[----:B------:R-:W-:Y:S02]  /*2f90*/  BSSY B1, `(.L_x_42) ;  /* 0x000000a000017945 */ /* 0x000fe40003800000 */
[----:B------:R-:W-:Y:S01]  /*2fa0*/  FMUL R90, R91, R156 ;  /* 0x0000009c5b5a7220 */ /* 0x000fe20000400000 */
[----:B------:R-:W-:-:S03]  /*2fb0*/  @P2 IMAD.MOV.U32 R91, RZ, RZ, R161 ;  /* 0x000000ffff5b2224 */ /* 0x000fc600078e00a1 */
[----:B------:R-:W-:-:S05]  /*2fc0*/  FFMA R90, R93, R155, R90 ;  /* 0x0000009b5d5a7223 */ /* 0x000fca000000005a */
[----:B------:R-:W-:-:S04]  /*2fd0*/  F2FP.BF16.F32.PACK_AB R90, RZ, R90 ;  /* 0x0000005aff5a723e */ /* 0x000fc800000010ff */
[----:B------:R-:W-:Y:S01]  /*2fe0*/  PRMT R92, R90, 0x7610, R92 ;  /* 0x000076105a5c7816 */ /* 0x000fe2000000005c */
[----:B------:R-:W-:-:S05]  /*2ff0*/  @P2 IMAD.MOV.U32 R90, RZ, RZ, R160 ;  /* 0x000000ffff5a2224 */ /* 0x000fca00078e00a0 */
[----:B------:R1:W-:Y:S01]  /*3000*/  @P2 STG.E.U16 desc[UR36][R90.64+0x12], R92 ;  /* 0x0000125c5a002986 */ /* 0x0003e2000c101524 */
[----:B------:R-:W-:Y:S05]  /*3010*/  @!P1 BRA `(.L_x_43) ;  /* 0x0000000000049947 */ /* 0x000fea0003800000 */
[----:B------:R0:W5:Y:S02]  /*3020*/  LDG.E.LTC128B.U16 R154, desc[UR36][R88.64+0x10] ;  /* 0x00001024589a7981 */ /* 0x000164000c1e1520 */
.L_x_43:
[----:B------:R-:W-:Y:S05]  /*3030*/  BSYNC B1 ;  /* 0x0000000000017941 */ /* 0x000fea0003800000 */
.L_x_42:
[----:B-1---5:R-:W-:Y:S01]  /*3040*/  IMAD.U32 R91, R154, 0x10000, RZ ;  /* 0x000100009a5b7824 */ /* 0x022fe200078e00ff */
[----:B------:R-:W-:Y:S01]  /*3050*/  @P1 MOV R90, R170 ;  /* 0x000000aa005a1202 */ /* 0x000fe20000000f00 */
[----:B------:R-:W-:Y:S01]  /*3060*/  BSSY B1, `(.L_x_44) ;  /* 0x000000a000017945 */ /* 0x000fe20003800000 */
[----:B------:R-:W-:Y:S01]  /*3070*/  ISETP.GT.AND P2, PT, R0, 0x9, P0 ;  /* 0x000000090000780c */ /* 0x000fe20000744270 */
        /* <DEDUP_REMOVED lines=8> */
.L_x_45:
[----:B------:R-:W-:Y:S05]  /*3100*/  BSYNC B1 ;  /* 0x0000000000017941 */ /* 0x000fea0003800000 */
.L_x_44:
        /* <DEDUP_REMOVED lines=12> */
.L_x_47:
[----:B------:R-:W-:Y:S05]  /*31d0*/  BSYNC B1 ;  /* 0x0000000000017941 */ /* 0x000fea0003800000 */
.L_x_46:
        /* <DEDUP_REMOVED lines=12> */
.L_x_49:
[----:B------:R-:W-:Y:S05]  /*32a0*/  BSYNC B1 ;  /* 0x0000000000017941 */ /* 0x000fea0003800000 */
.L_x_48:
        /* <DEDUP_REMOVED lines=12> */
.L_x_51:
[----:B------:R-:W-:Y:S05]  /*3370*/  BSYNC B1 ;  /* 0x0000000000017941 */ /* 0x000fea0003800000 */
.L_x_50:
[----:B-1---5:R-:W-:Y:S01]  /*3380*/  SHF.L.U32 R91, R154, 0x10, RZ ;  /* 0x000000109a5b7819 */ /* 0x022fe200000006ff */
[----:B------:R-:W-:Y:S01]  /*3390*/  @P1 IMAD.MOV.U32 R90, RZ, RZ, R170 ;  /* 0x000000ffff5a1224 */ /* 0x000fe200078e00aa */
[----:B------:R-:W-:Y:S01]  /*33a0*/  ISETP.GT.AND P2, PT, R0, 0x11, P0 ;  /* 0x000000110000780c */ /* 0x000fe20000744270 */
[----:B------:R-:W-:Y:S02]  /*33b0*/  BSSY B1, `(.L_x_52) ;  /* 0x0000009000017945 */ /* 0x000fe40003800000 */
        /* <DEDUP_REMOVED lines=8> */
.L_x_53:
[----:B------:R-:W-:Y:S05]  /*3440*/  BSYNC B1 ;  /* 0x0000000000017941 */ /* 0x000fea0003800000 */
.L_x_52:
        /* <DEDUP_REMOVED lines=12> */
.L_x_55:
[----:B------:R-:W-:Y:S05]  /*3510*/  BSYNC B1 ;  /* 0x0000000000017941 */ /* 0x000fea0003800000 */
.L_x_54:
        /* <DEDUP_REMOVED lines=12> */
.L_x_57:
[----:B------:R-:W-:Y:S05]  /*35e0*/  BSYNC B1 ;  /* 0x0000000000017941 */ /* 0x000fea0003800000 */
.L_x_56:
[----:B-1---5:R-:W-:Y:S01]  /*35f0*/  IMAD.U32 R91, R154, 0x10000, RZ ;  /* 0x000100009a5b7824 */ /* 0x022fe200078e00ff */
[----:B------:R-:W-:Y:S01]  /*3600*/  ISETP.GT.AND P1, PT, R0, 0x18, P0 ;  /* 0x000000180000780c */ /* 0x000fe20000724270 */
[----:B------:R-:W-:Y:S02]  /*3610*/  BSSY B1, `(.L_x_58) ;  /* 0x000000a000017945 */ /* 0x000fe40003800000 */
[----:B------:R-:W-:Y:S01]  /*3620*/  FMUL R90, R91, R156 ;  /* 0x0000009c5b5a7220 */ /* 0x000fe20000400000 */
[----:B------:R-:W-:-:S03]  /*3630*/  @P2 MOV R91, R161 ;  /* 0x000000a1005b2202 */ /* 0x000fc60000000f00 */
[----:B------:R-:W-:-:S05]  /*3640*/  FFMA R90, R101, R155, R90 ;  /* 0x0000009b655a7223 */ /* 0x000fca000000005a */
[----:B------:R-:W-:-:S04]  /*3650*/  F2FP.BF16.F32.PACK_AB R90, RZ, R90 ;  /* 0x0000005aff5a723e */ /* 0x000fc800000010ff */
[----:B------:R-:W-:Y:S01]  /*3660*/  PRMT R92, R90, 0x7610, R92 ;  /* 0x000076105a5c7816 */ /* 0x000fe2000000005c */
[----:B------:R-:W-:-:S05]  /*3670*/  @P2 IMAD.MOV.U32 R90, RZ, RZ, R160 ;  /* 0x000000ffff5a2224 */ /* 0x000fca00078e00a0 */
[----:B------:R1:W-:Y:S01]  /*3680*/  @P2 STG.E.U16 desc[UR36][R90.64+0x32], R92 ;  /* 0x0000325c5a002986 */ /* 0x0003e2000c101524 */
[----:B------:R-:W-:Y:S05]  /*3690*/  @!P1 BRA `(.L_x_59) ;  /* 0x0000000000049947 */ /* 0x000fea0003800000 */
[----:B------:R0:W5:Y:S02]  /*36a0*/  LDG.E.LTC128B.U16 R154, desc[UR36][R88.64+0x30] ;  /* 0x00003024589a7981 */ /* 0x000164000c1e1520 */
.L_x_59:
[----:B------:R-:W-:Y:S05]  /*36b0*/  BSYNC B1 ;  /* 0x0000000000017941 */ /* 0x000fea0003800000 */
.L_x_58:
        /* <DEDUP_REMOVED lines=12> */
.L_x_61:
[----:B------:R-:W-:Y:S05]  /*3780*/  BSYNC B1 ;  /* 0x0000000000017941 */ /* 0x000fea0003800000 */
.L_x_60:
        /* <DEDUP_REMOVED lines=12> */
.L_x_63:
[----:B------:R-:W-:Y:S05]  /*3850*/  BSYNC B1 ;  /* 0x0000000000017941 */ /* 0x000fea0003800000 */
.L_x_62:
        /* <DEDUP_REMOVED lines=12> */
.L_x_65:
[----:B------:R-:W-:Y:S05]  /*3920*/  BSYNC B1 ;  /* 0x0000000000017941 */ /* 0x000fea0003800000 */
.L_x_64:
[----:B-1---5:R-:W-:Y:S01]  /*3930*/  IMAD.U32 R91, R154, 0x10000, RZ ;  /* 0x000100009a5b7824 */ /* 0x022fe200078e00ff */
[----:B------:R-:W-:Y:S01]  /*3940*/  ISETP.GT.AND P1, PT, R0, 0x20, P0 ;  /* 0x000000200000780c */ /* 0x000fe20000724270 */
[----:B------:R-:W-:Y:S02]  /*3950*/  BSSY B1, `(.L_x_66) ;  /* 0x000000a000017945 */ /* 0x000fe40003800000 */
[----:B------:R-:W-:Y:S01]  /*3960*/  FMUL R90, R91, R156 ;  /* 0x0000009c5b5a7220 */ /* 0x000fe20000400000 */
[----:B------:R-:W-:-:S03]  /*3970*/  @P2 IMAD.MOV.U32 R91, RZ, RZ, R161 ;  /* 0x000000ffff5b2224 */ /* 0x000fc600078e00a1 */
[----:B------:R-:W-:-:S05]  /*3980*/  FFMA R90, R105, R155, R90 ;  /* 0x0000009b695a7223 */ /* 0x000fca000000005a */
[----:B------:R-:W-:-:S04]  /*3990*/  F2FP.BF16.F32.PACK_AB R90, RZ, R90 ;  /* 0x0000005aff5a723e */ /* 0x000fc800000010ff */
[----:B------:R-:W-:Y:S02]  /*39a0*/  PRMT R92, R90, 0x7610, R92 ;  /* 0x000076105a5c7816 */ /* 0x000fe4000000005c */
[----:B------:R-:W-:-:S05]  /*39b0*/  @P2 MOV R90, R160 ;  /* 0x000000a0005a2202 */ /* 0x000fca0000000f00 */
[----:B------:R1:W-:Y:S01]  /*39c0*/  @P2 STG.E.U16 desc[UR36][R90.64+0x42], R92 ;  /* 0x0000425c5a002986 */ /* 0x0003e2000c101524 */
[----:B------:R-:W-:Y:S05]  /*39d0*/  @!P1 BRA `(.L_x_67) ;  /* 0x0000000000049947 */ /* 0x000fea0003800000 */
[----:B------:R0:W5:Y:S02]  /*39e0*/  LDG.E.LTC128B.U16 R154, desc[UR36][R88.64+0x40] ;  /* 0x00004024589a7981 */ /* 0x000164000c1e1520 */
.L_x_67:
[----:B------:R-:W-:Y:S05]  /*39f0*/  BSYNC B1 ;  /* 0x0000000000017941 */ /* 0x000fea0003800000 */
.L_x_66:
        /* <DEDUP_REMOVED lines=12> */
.L_x_69:
[----:B------:R-:W-:Y:S05]  /*3ac0*/  BSYNC B1 ;  /* 0x0000000000017941 */ /* 0x000fea0003800000 */
.L_x_68:
        /* <DEDUP_REMOVED lines=12> */
.L_x_71:
[----:B------:R-:W-:Y:S05]  /*3b90*/  BSYNC B1 ;  /* 0x0000000000017941 */ /* 0x000fea0003800000 */
.L_x_70:
        /* <DEDUP_REMOVED lines=12> */
.L_x_73:
[----:B------:R-:W-:Y:S05]  /*3c60*/  BSYNC B1 ;  /* 0x0000000000017941 */ /* 0x000fea0003800000 */
.L_x_72:
[----:B-1---5:R-:W-:Y:S01]  /*3c70*/  SHF.L.U32 R91, R154, 0x10, RZ ;  /* 0x000000109a5b7819 */ /* 0x022fe200000006ff */
[----:B------:R-:W-:Y:S01]  /*3c80*/  BSSY B1, `(.L_x_74) ;  /* 0x000000b000017945 */ /* 0x000fe20003800000 */
[----:B------:R-:W-:-:S03]  /*3c90*/  ISETP.GT.AND P1, PT, R0, 0x28, P0 ;  /* 0x000000280000780c */ /* 0x000fc60000724270 */
        /* <DEDUP_REMOVED lines=9> */
.L_x_75:
[----:B------:R-:W-:Y:S05]  /*3d30*/  BSYNC B1 ;  /* 0x0000000000017941 */ /* 0x000fea0003800000 */
.L_x_74:
        /* <DEDUP_REMOVED lines=12> */
.L_x_77:
[----:B------:R-:W-:Y:S05]  /*3e00*/  BSYNC B1 ;  /* 0x0000000000017941 */ /* 0x000fea0003800000 */
.L_x_76:
        /* <DEDUP_REMOVED lines=12> */
.L_x_79:
[----:B------:R-:W-:Y:S05]  /*3ed0*/  BSYNC B1 ;  /* 0x0000000000017941 */ /* 0x000fea0003800000 */
.L_x_78:
[----:B-1---5:R-:W-:Y:S01]  /*3ee0*/  IMAD.U32 R91, R154, 0x10000, RZ ;  /* 0x000100009a5b7824 */ /* 0x022fe200078e00ff */
[----:B------:R-:W-:Y:S01]  /*3ef0*/  ISETP.GT.AND P2, PT, R0, 0x31, P3 ;  /* 0x000000310000780c */ /* 0x000fe20001f44270 */
[----:B------:R-:W-:Y:S01]  /*3f00*/  @P1 IMAD.MOV.U32 R90, RZ, RZ, R160 ;  /* 0x000000ffff5a1224 */ /* 0x000fe200078e00a0 */
[----:B------:R-:W-:Y:S01]  /*3f10*/  BSSY B1, `(.L_x_80) ;  /* 0x0000009000017945 */ /* 0x000fe20003800000 */
[----:B------:R-:W-:-:S04]  /*3f20*/  FMUL R91, R91, R156 ;  /* 0x0000009c5b5b7220 */ /* 0x000fc80000400000 */
[----:B------:R-:W-:-:S05]  /*3f30*/  FFMA R91, R112, R155, R91 ;  /* 0x0000009b705b7223 */ /* 0x000fca000000005b */
[----:B------:R-:W-:-:S04]  /*3f40*/  F2FP.BF16.F32.PACK_AB R91, RZ, R91 ;  /* 0x0000005bff5b723e */ /* 0x000fc800000010ff */
[----:B------:R-:W-:Y:S02]  /*3f50*/  PRMT R92, R91, 0x7610, R92 ;  /* 0x000076105b5c7816 */ /* 0x000fe4000000005c */
[----:B------:R-:W-:-:S05]  /*3f60*/  @P1 MOV R91, R161 ;  /* 0x000000a1005b1202 */ /* 0x000fca0000000f00 */
[----:B------:R1:W-:Y:S01]  /*3f70*/  @P1 STG.E.U16 desc[UR36][R90.64+0x60], R92 ;  /* 0x0000605c5a001986 */ /* 0x0003e2000c101524 */
[----:B------:R-:W-:Y:S05]  /*3f80*/  @!P2 BRA `(.L_x_81) ;  /* 0x000000000004a947 */ /* 0x000fea0003800000 */
[----:B------:R0:W5:Y:S02]  /*3f90*/  LDG.E.LTC128B.U16 R154, desc[UR36][R162.64+0x62] ;  /* 0x00006224a29a7981 */ /* 0x000164000c1e1520 */
.L_x_81:
[----:B------:R-:W-:Y:S05]  /*3fa0*/  BSYNC B1 ;  /* 0x0000000000017941 */ /* 0x000fea0003800000 */
.L_x_80:
        /* <DEDUP_REMOVED lines=12> */
.L_x_83:
[----:B------:R-:W-:Y:S05]  /*4070*/  BSYNC B1 ;  /* 0x0000000000017941 */ /* 0x000fea0003800000 */
.L_x_82:
        /* <DEDUP_REMOVED lines=12> */
.L_x_85:
[----:B------:R-:W-:Y:S05]  /*4140*/  BSYNC B1 ;  /* 0x0000000000017941 */ /* 0x000fea0003800000 */
.L_x_84:
        /* <DEDUP_REMOVED lines=12> */
.L_x_87:
[----:B------:R-:W-:Y:S05]  /*4210*/  BSYNC B1 ;  /* 0x0000000000017941 */ /* 0x000fea0003800000 */
.L_x_86:
        /* <DEDUP_REMOVED lines=12> */
.L_x_89:
[----:B------:R-:W-:Y:S05]  /*42e0*/  BSYNC B1 ;  /* 0x0000000000017941 */ /* 0x000fea0003800000 */
.L_x_88:
        /* <DEDUP_REMOVED lines=12> */
.L_x_91:
[----:B------:R-:W-:Y:S05]  /*43b0*/  BSYNC B1 ;  /* 0x0000000000017941 */ /* 0x000fea0003800000 */
.L_x_90:
        /* <DEDUP_REMOVED lines=12> */
.L_x_93:
[----:B------:R-:W-:Y:S05]  /*4480*/  BSYNC B1 ;  /* 0x0000000000017941 */ /* 0x000fea0003800000 */
.L_x_92:
        /* <DEDUP_REMOVED lines=12> */
.L_x_95:
[----:B------:R-:W-:Y:S05]  /*4550*/  BSYNC B1 ;  /* 0x0000000000017941 */ /* 0x000fea0003800000 */
.L_x_94:
        /* <DEDUP_REMOVED lines=12> */
.L_x_97:
[----:B------:R-:W-:Y:S05]  /*4620*/  BSYNC B1 ;  /* 0x0000000000017941 */ /* 0x000fea0003800000 */
.L_x_96:
        /* <DEDUP_REMOVED lines=12> */
.L_x_99:
[----:B------:R-:W-:Y:S05]  /*46f0*/  BSYNC B1 ;  /* 0x0000000000017941 */ /* 0x000fea0003800000 */
.L_x_98:
        /* <DEDUP_REMOVED lines=12> */
.L_x_101:
[----:B------:R-:W-:Y:S05]  /*47c0*/  BSYNC B1 ;  /* 0x0000000000017941 */ /* 0x000fea0003800000 */
.L_x_100:
        /* <DEDUP_REMOVED lines=12> */
.L_x_103:
[----:B------:R-:W-:Y:S05]  /*4890*/  BSYNC B1 ;  /* 0x0000000000017941 */ /* 0x000fea0003800000 */
.L_x_102:
        /* <DEDUP_REMOVED lines=12> */
.L_x_105:
[----:B------:R-:W-:Y:S05]  /*4960*/  BSYNC B1 ;  /* 0x0000000000017941 */ /* 0x000fea0003800000 */
.L_x_104:
        /* <DEDUP_REMOVED lines=12> */
.L_x_107:
[----:B------:R-:W-:Y:S05]  /*4a30*/  BSYNC B1 ;  /* 0x0000000000017941 */ /* 0x000fea0003800000 */
.L_x_106:
        /* <DEDUP_REMOVED lines=12> */
.L_x_109:
[----:B------:R-:W-:Y:S05]  /*4b00*/  BSYNC B1 ;  /* 0x0000000000017941 */ /* 0x000fea0003800000 */
.L_x_108:
        /* <DEDUP_REMOVED lines=12> */
.L_x_111:
[----:B------:R-:W-:Y:S05]  /*4bd0*/  BSYNC B1 ;  /* 0x0000000000017941 */ /* 0x000fea0003800000 */
.L_x_110:
        /* <DEDUP_REMOVED lines=12> */
.L_x_113:
[----:B------:R-:W-:Y:S05]  /*4ca0*/  BSYNC B1 ;  /* 0x0000000000017941 */ /* 0x000fea0003800000 */
.L_x_112:
        /* <DEDUP_REMOVED lines=12> */
.L_x_115:
[----:B------:R-:W-:Y:S05]  /*4d70*/  BSYNC B1 ;  /* 0x0000000000017941 */ /* 0x000fea0003800000 */
.L_x_114:
        /* <DEDUP_REMOVED lines=12> */
.L_x_117:
[----:B------:R-:W-:Y:S05]  /*4e40*/  BSYNC B1 ;  /* 0x0000000000017941 */ /* 0x000fea0003800000 */
.L_x_116:
        /* <DEDUP_REMOVED lines=12> */
.L_x_119:
[----:B------:R-:W-:Y:S05]  /*4f10*/  BSYNC B1 ;  /* 0x0000000000017941 */ /* 0x000fea0003800000 */
.L_x_118:
        /* <DEDUP_REMOVED lines=12> */
.L_x_121:
[----:B------:R-:W-:Y:S05]  /*4fe0*/  BSYNC B1 ;  /* 0x0000000000017941 */ /* 0x000fea0003800000 */
.L_x_120:
        /* <DEDUP_REMOVED lines=12> */
.L_x_123:
[----:B------:R-:W-:Y:S05]  /*50b0*/  BSYNC B1 ;  /* 0x0000000000017941 */ /* 0x000fea0003800000 */
.L_x_122:
        /* <DEDUP_REMOVED lines=12> */
.L_x_125:
[----:B------:R-:W-:Y:S05]  /*5180*/  BSYNC B1 ;  /* 0x0000000000017941 */ /* 0x000fea0003800000 */
.L_x_124:
        /* <DEDUP_REMOVED lines=12> */
.L_x_127:
[----:B------:R-:W-:Y:S05]  /*5250*/  BSYNC B1 ;  /* 0x0000000000017941 */ /* 0x000fea0003800000 */
.L_x_126:
        /* <DEDUP_REMOVED lines=12> */
.L_x_129:
[----:B------:R-:W-:Y:S05]  /*5320*/  BSYNC B1 ;  /* 0x0000000000017941 */ /* 0x000fea0003800000 */
.L_x_128:
        /* <DEDUP_REMOVED lines=12> */
.L_x_131:
[----:B------:R-:W-:Y:S05]  /*53f0*/  BSYNC B1 ;  /* 0x0000000000017941 */ /* 0x000fea0003800000 */
.L_x_130:
        /* <DEDUP_REMOVED lines=12> */
.L_x_133:
[----:B------:R-:W-:Y:S05]  /*54c0*/  BSYNC B1 ;  /* 0x0000000000017941 */ /* 0x000fea0003800000 */
.L_x_132:
        /* <DEDUP_REMOVED lines=12> */
.L_x_135:
[----:B------:R-:W-:Y:S05]  /*5590*/  BSYNC B1 ;  /* 0x0000000000017941 */ /* 0x000fea0003800000 */
.L_x_134:
        /* <DEDUP_REMOVED lines=12> */
.L_x_137:
[----:B------:R-:W-:Y:S05]  /*5660*/  BSYNC B1 ;  /* 0x0000000000017941 */ /* 0x000fea0003800000 */
.L_x_136:
        /* <DEDUP_REMOVED lines=12> */
.L_x_139:
[----:B------:R-:W-:Y:S05]  /*5730*/  BSYNC B1 ;  /* 0x0000000000017941 */ /* 0x000fea0003800000 */
.L_x_138:
        /* <DEDUP_REMOVED lines=12> */
.L_x_141:
[----:B------:R-:W-:Y:S05]  /*5800*/  BSYNC B1 ;  /* 0x0000000000017941 */ /* 0x000fea0003800000 */
.L_x_140:
        /* <DEDUP_REMOVED lines=12> */
.L_x_143:
[----:B------:R-:W-:Y:S05]  /*58d0*/  BSYNC B1 ;  /* 0x0000000000017941 */ /* 0x000fea0003800000 */
.L_x_142:
        /* <DEDUP_REMOVED lines=12> */
.L_x_145:
[----:B------:R-:W-:Y:S05]  /*59a0*/  BSYNC B1 ;  /* 0x0000000000017941 */ /* 0x000fea0003800000 */
.L_x_144:
        /* <DEDUP_REMOVED lines=12> */
.L_x_147:
[----:B------:R-:W-:Y:S05]  /*5a70*/  BSYNC B1 ;  /* 0x0000000000017941 */ /* 0x000fea0003800000 */
.L_x_146:
        /* <DEDUP_REMOVED lines=12> */
.L_x_149:
[----:B------:R-:W-:Y:S05]  /*5b40*/  BSYNC B1 ;  /* 0x0000000000017941 */ /* 0x000fea0003800000 */
.L_x_148:
        /* <DEDUP_REMOVED lines=12> */
.L_x_151:
[----:B------:R-:W-:Y:S05]  /*5c10*/  BSYNC B1 ;  /* 0x0000000000017941 */ /* 0x000fea0003800000 */
.L_x_150:
        /* <DEDUP_REMOVED lines=12> */
.L_x_153:
[----:B------:R-:W-:Y:S05]  /*5ce0*/  BSYNC B1 ;  /* 0x0000000000017941 */ /* 0x000fea0003800000 */
.L_x_152:
        /* <DEDUP_REMOVED lines=12> */
.L_x_155:
[----:B------:R-:W-:Y:S05]  /*5db0*/  BSYNC B1 ;  /* 0x0000000000017941 */ /* 0x000fea0003800000 */
.L_x_154:
[----:B-1---5:R-:W-:Y:S01]  /*5dc0*/  IMAD.U32 R91, R154, 0x10000, RZ ;  /* 0x000100009a5b7824 */ /* 0x022fe200078e00ff */
[----:B------:R-:W-:Y:S01]  /*5dd0*/  ISETP.GT.AND P1, PT, R0, 0x79, P0 ;  /* 0x000000790000780c */ /* 0x000fe20000724270 */
[----:B------:R-:W-:Y:S01]  /*5de0*/  @P2 IMAD.MOV.U32 R8, RZ, RZ, R170 ;  /* 0x000000ffff082224 */ /* 0x000fe200078e00aa */
[----:B------:R-:W-:Y:S01]  /*5df0*/  IADD3 R157, P0, R157, 0x80, RZ ;  /* 0x000000809d9d7810 */ /* 0x000fe20007f1e0ff */
[----:B------:R-:W-:Y:S01]  /*5e00*/  FMUL R91, R91, R156 ;  /* 0x0000009c5b5b7220 */ /* 0x000fe20000400000 */
[----:B------:R-:W-:Y:S03]  /*5e10*/  BSSY B1, `(.L_x_156) ;  /* 0x0000009000017945 */ /* 0x000fe60003800000 */
[----:B------:R-:W-:-:S05]  /*5e20*/  FFMA R91, R150, R155, R91 ;  /* 0x0000009b965b7223 */ /* 0x000fca000000005b */
[----:B------:R-:W-:-:S04]  /*5e30*/  F2FP.BF16.F32.PACK_AB R91, RZ, R91 ;  /* 0x0000005bff5b723e */ /* 0x000fc800000010ff */
[----:B------:R-:W-:Y:S01]  /*5e40*/  PRMT R90, R91, 0x7610, R90 ;  /* 0x000076105b5a7816 */ /* 0x000fe2000000005a */
[----:B------:R-:W-:Y:S02]  /*5e50*/  IMAD.X R91, RZ, RZ, R9, P0 ;  /* 0x000000ffff5b7224 */ /* 0x000fe400000e0609 */
[----:B------:R-:W-:-:S05]  /*5e60*/  @P2 IMAD.MOV.U32 R9, RZ, RZ, R171 ;  /* 0x000000ffff092224 */ /* 0x000fca00078e00ab */
[----:B------:R1:W-:Y:S01]  /*5e70*/  @P2 STG.E.U16 desc[UR36][R8.64+0xf0], R90 ;  /* 0x0000f05a08002986 */ /* 0x0003e2000c101524 */
[----:B------:R-:W-:Y:S05]  /*5e80*/  @!P1 BRA `(.L_x_157) ;  /* 0x0000000000049947 */ /* 0x000fea0003800000 */
[----:B------:R0:W5:Y:S02]  /*5e90*/  LDG.E.LTC128B.U16 R154, desc[UR36][R88.64+0xf2] ;  /* 0x0000f224589a7981 */ /* 0x000164000c1e1520 */
.L_x_157:
[----:B------:R-:W-:Y:S05]  /*5ea0*/  BSYNC B1 ;  /* 0x0000000000017941 */ /* 0x000fea0003800000 */
.L_x_156:
[----:B-1---5:R-:W-:Y:S01]  /*5eb0*/  IMAD.U32 R9, R154, 0x10000, RZ ;  /* 0x000100009a097824 */ /* 0x022fe200078e00ff */
[----:B------:R-:W-:Y:S01]  /*5ec0*/  ISETP.GT.AND P0, PT, R3, 0x80, PT ;  /* 0x000000800300780c */ /* 0x000fe20003f04270 */
[----:B------:R-:W-:Y:S02]  /*5ed0*/  IMAD R8, R91, R14, RZ ;  /* 0x0000000e5b087224 */ /* 0x000fe400078e02ff */
[----:B0-2---:R-:W-:Y:S01]  /*5ee0*/  FMUL R88, R9, R156 ;  /* 0x0000009c09587220 */ /* 0x005fe20000400000 */
[----:B------:R-:W-:Y:S01]  /*5ef0*/  ISETP.GT.AND P3, PT, R0, RZ, P0 ;  /* 0x000000ff0000720c */ /* 0x000fe20000764270 */
[C---:B------:R-:W-:Y:S02]  /*5f00*/  IMAD R97, R157.reuse, R15, R8 ;  /* 0x0000000f9d617224 */ /* 0x040fe400078e0208 */
[----:B------:R-:W-:-:S04]  /*5f10*/  IMAD.WIDE.U32 R8, R157, R14, R158 ;  /* 0x0000000e9d087225 */ /* 0x000fc800078e009e */
[----:B------:R-:W-:Y:S01]  /*5f20*/  FFMA R151, R151, R155, R88 ;  /* 0x0000009b97977223 */ /* 0x000fe20000000058 */
[----:B------:R-:W-:Y:S01]  /*5f30*/  IMAD.IADD R9, R9, 0x1, R97 ;  /* 0x0000000109097824 */ /* 0x000fe200078e0261 */
[----:B------:R-:W-:-:S03]  /*5f40*/  LEA R88, P2, R8, R10, 0x1 ;  /* 0x0000000a08587211 */ /* 0x000fc600078408ff */
[----:B------:R-:W-:Y:S02]  /*5f50*/  F2FP.BF16.F32.PACK_AB R151, RZ, R151 ;  /* 0x00000097ff97723e */ /* 0x000fe400000010ff */
[----:B------:R-:W-:-:S03]  /*5f60*/  LEA.HI.X R89, R8, R11, R9, 0x1, P2 ;  /* 0x0000000b08597211 */ /* 0x000fc600010f0c09 */
[----:B------:R0:W-:Y:S04]  /*5f70*/  @P1 STG.E.U16 desc[UR36][R170.64+0xf2], R151 ;  /* 0x0000f297aa001986 */ /* 0x0001e8000c101524 */
[----:B------:R-:W2:Y:S01]  /*5f80*/  @P3 LDG.E.LTC128B.U16 R154, desc[UR36][R88.64] ;  /* 0x00000024589a3981 */ /* 0x000ea2000c1e1520 */
[----:B------:R-:W-:Y:S01]  /*5f90*/  IMAD.WIDE.U32 R8, R157, R14, R6 ;  /* 0x0000000e9d087225 */ /* 0x000fe200078e0006 */
[----:B------:R-:W-:Y:S01]  /*5fa0*/  SHF.L.U64.HI R95, R4, 0x8, R5 ;  /* 0x00000008045f7819 */ /* 0x000fe20000010205 */
[----:B------:R-:W-:Y:S01]  /*5fb0*/  BSSY B1, `(.L_x_158) ;  /* 0x0000011000017945 */ /* 0x000fe20003800000 */
[----:B------:R-:W-:Y:S01]  /*5fc0*/  ISETP.GT.AND P2, PT, R0, 0x1, P0 ;  /* 0x000000010000780c */ /* 0x000fe20000744270 */
[----:B------:R-:W-:Y:S02]  /*5fd0*/  IMAD.IADD R9, R97, 0x1, R9 ;  /* 0x0000000161097824 */ /* 0x000fe400078e0209 */
[----:B------:R-:W-:-:S02]  /*5fe0*/  IMAD.SHL.U32 R93, R4, 0x100, RZ ;  /* 0x00000100045d7824 */ /* 0x000fc400078e00ff */
[----:B------:R-:W-:-:S03]  /*5ff0*/  IMAD.WIDE.U32 R90, R23, R12, R8 ;  /* 0x0000000c175a7225 */ /* 0x000fc600078e0008 */
[----:B------:R-:W-:Y:S02]  /*6000*/  IADD3 R8, P1, R93, R160, RZ ;  /* 0x000000a05d087210 */ /* 0x000fe40007f3e0ff */
[----:B------:R-:W-:Y:S02]  /*6010*/  IADD3 R5, R13, R91, RZ ;  /* 0x0000005b0d057210 */ /* 0x000fe40007ffe0ff */
[----:B------:R-:W-:Y:S01]  /*6020*/  LEA R4, P4, R90, R10, 0x1 ;  /* 0x0000000a5a047211 */ /* 0x000fe200078808ff */
[----:B------:R-:W-:-:S03]  /*6030*/  IMAD.X R9, R95, 0x1, R161, P1 ;  /* 0x000000015f097824 */ /* 0x000fc600008e06a1 */
[----:B------:R-:W-:Y:S01]  /*6040*/  LEA.HI.X R5, R90, R11, R5, 0x1, P4 ;  /* 0x0000000b5a057211 */ /* 0x000fe200020f0c05 */
[----:B--2---:R-:W-:-:S04]  /*6050*/  IMAD.U32 R15, R154, 0x10000, RZ ;  /* 0x000100009a0f7824 */ /* 0x004fc800078e00ff */
[----:B------:R-:W-:-:S04]  /*6060*/  FMUL R15, R15, R156 ;  /* 0x0000009c0f0f7220 */ /* 0x000fc80000400000 */
[----:B------:R-:W-:-:S05]  /*6070*/  FFMA R15, R24, R155, R15 ;  /* 0x0000009b180f7223 */ /* 0x000fca000000000f */
[----:B------:R-:W-:-:S05]  /*6080*/  F2FP.BF16.F32.PACK_AB R15, RZ, R15 ;  /* 0x0000000fff0f723e */ /* 0x000fca00000010ff */
[----:B------:R0:W-:Y:S01]  /*6090*/  @P3 STG.E.U16 desc[UR36][R8.64], R15 ;  /* 0x0000000f08003986 */ /* 0x0001e2000c101524 */
[----:B------:R-:W-:Y:S05]  /*60a0*/  @!P2 BRA `(.L_x_159) ;  /* 0x000000000004a947 */ /* 0x000fea0003800000 */
[----:B------:R1:W5:Y:S02]  /*60b0*/  LDG.E.LTC128B.U16 R154, desc[UR36][R4.64+0x2] ;  /* 0x00000224049a7981 */ /* 0x000364000c1e1520 */
.L_x_159:
[----:B------:R-:W-:Y:S05]  /*60c0*/  BSYNC B1 ;  /* 0x0000000000017941 */ /* 0x000fea0003800000 */
.L_x_158:
[----:B0----5:R-:W-:Y:S01]  /*60d0*/  IMAD.U32 R15, R154, 0x10000, RZ ;  /* 0x000100009a0f7824 */ /* 0x021fe200078e00ff */
[----:B------:R-:W-:Y:S01]  /*60e0*/  ISETP.GT.AND P1, PT, R3, 0x88, PT ;  /* 0x000000880300780c */ /* 0x000fe20003f24270 */
[----:B------:R-:W-:Y:S02]  /*60f0*/  BSSY B1, `(.L_x_160) ;  /* 0x000000f000017945 */ /* 0x000fe40003800000 */
[----:B------:R-:W-:Y:S01]  /*6100*/  FMUL R24, R15, R156 ;  /* 0x0000009c0f187220 */ /* 0x000fe20000400000 */
[----:B------:R-:W-:Y:S01]  /*6110*/  IMAD.WIDE.U32 R14, R157, R14, R164 ;  /* 0x0000000e9d0e7225 */ /* 0x000fe200078e00a4 */
[----:B------:R-:W-:-:S03]  /*6120*/  ISETP.GT.AND P3, PT, R0, RZ, P1 ;  /* 0x000000ff0000720c */ /* 0x000fc60000f64270 */
[----:B------:R-:W-:Y:S01]  /*6130*/  FFMA R24, R25, R155, R24 ;  /* 0x0000009b19187223 */ /* 0x000fe20000000018 */
[----:B------:R-:W-:Y:S01]  /*6140*/  IMAD.IADD R97, R97, 0x1, R15 ;  /* 0x0000000161617824 */ /* 0x000fe200078e020f */
[-C--:B------:R-:W-:Y:S02]  /*6150*/  IADD3 R21, P5, R20, R14.reuse, RZ ;  /* 0x0000000e14157210 */ /* 0x080fe40007fbe0ff */
[----:B------:R-:W-:Y:S02]  /*6160*/  IADD3 R20, P4, R6, R14, RZ ;  /* 0x0000000e06147210 */ /* 0x000fe40007f9e0ff */
[----:B------:R-:W-:Y:S01]  /*6170*/  F2FP.BF16.F32.PACK_AB R24, RZ, R24 ;  /* 0x00000018ff18723e */ /* 0x000fe200000010ff */
[----:B------:R-:W-:Y:S01]  /*6180*/  IMAD.X R158, R97, 0x1, R159, P5 ;  /* 0x00000001619e7824 */ /* 0x000fe200028e069f */
[----:B------:R-:W-:-:S03]  /*6190*/  LEA R14, P5, R21, R10, 0x1 ;  /* 0x0000000a150e7211 */ /* 0x000fc600078a08ff */
[----:B------:R0:W-:Y:S01]  /*61a0*/  @P2 STG.E.U16 desc[UR36][R8.64+0x2], R24 ;  /* 0x0000021808002986 */ /* 0x0001e2000c101524 */
[----:B------:R-:W-:Y:S01]  /*61b0*/  LEA.HI.X R15, R21, R11, R158, 0x1, P5 ;  /* 0x0000000b150f7211 */ /* 0x000fe200028f0c9e */
[----:B------:R-:W-:Y:S08]  /*61c0*/  @!P3 BRA `(.L_x_161) ;  /* 0x000000000004b947 */ /* 0x000ff00003800000 */
[----:B------:R2:W5:Y:S02]  /*61d0*/  LDG.E.LTC128B.U16 R154, desc[UR36][R14.64] ;  /* 0x000000240e9a7981 */ /* 0x000564000c1e1520 */
.L_x_161:
[----:B------:R-:W-:Y:S05]  /*61e0*/  BSYNC B1 ;  /* 0x0000000000017941 */ /* 0x000fea0003800000 */
.L_x_160:
[----:B-----5:R-:W-:Y:S01]  /*61f0*/  IMAD.U32 R3, R154, 0x10000, RZ ;  /* 0x000100009a037824 */ /* 0x020fe200078e00ff */
[----:B------:R-:W-:Y:S01]  /*6200*/  ISETP.GT.AND P2, PT, R0, 0x1, P1 ;  /* 0x000000010000780c */ /* 0x000fe20000f44270 */
[----:B------:R-:W-:Y:S01]  /*6210*/  IMAD.X R21, R7, 0x1, R97, P4 ;  /* 0x0000000107157824 */ /* 0x000fe200020e0661 */
[----:B------:R-:W-:Y:S01]  /*6220*/  IADD3 R6, P4, R8, R167, RZ ;  /* 0x000000a708067210 */ /* 0x000fe20007f9e0ff */
[----:B------:R-:W-:Y:S01]  /*6230*/  FMUL R3, R3, R156 ;  /* 0x0000009c03037220 */ /* 0x000fe20000400000 */
[----:B------:R-:W-:Y:S01]  /*6240*/  BSSY B1, `(.L_x_162) ;  /* 0x000000b000017945 */ /* 0x000fe20003800000 */
[----:B--2---:R-:W-:-:S04]  /*6250*/  IMAD.WIDE.U32 R14, R23, R12, R20 ;  /* 0x0000000c170e7225 */ /* 0x004fc800078e0014 */
[----:B------:R-:W-:Y:S01]  /*6260*/  FFMA R3, R26, R155, R3 ;  /* 0x0000009b1a037223 */ /* 0x000fe20000000003 */
[----:B------:R-:W-:Y:S01]  /*6270*/  IMAD.X R7, R9, 0x1, R169, P4 ;  /* 0x0000000109077824 */ /* 0x000fe200020e06a9 */
[----:B------:R-:W-:Y:S01]  /*6280*/  LEA R10, P5, R14, R10, 0x1 ;  /* 0x0000000a0e0a7211 */ /* 0x000fe200078a08ff */
[----:B------:R-:W-:Y:S02]  /*6290*/  IMAD.IADD R13, R13, 0x1, R15 ;  /* 0x000000010d0d7824 */ /* 0x000fe400078e020f */
[----:B------:R-:W-:-:S03]  /*62a0*/  F2FP.BF16.F32.PACK_AB R3, RZ, R3 ;  /* 0x00000003ff03723e */ /* 0x000fc600000010ff */
[----:B------:R-:W-:Y:S02]  /*62b0*/  LEA.HI.X R11, R14, R11, R13, 0x1, P5 ;  /* 0x0000000b0e0b7211 */ /* 0x000fe400028f0c0d */
[----:B------:R2:W-:Y:S01]  /*62c0*/  @P3 STG.E.U16 desc[UR36][R6.64], R3 ;  /* 0x0000000306003986 */ /* 0x0005e2000c101524 */
[----:B------:R-:W-:Y:S05]  /*62d0*/  @!P2 BRA `(.L_x_163) ;  /* 0x000000000004a947 */ /* 0x000fea0003800000 */
[----:B------:R0:W5:Y:S02]  /*62e0*/  LDG.E.LTC128B.U16 R154, desc[UR36][R10.64+0x2] ;  /* 0x000002240a9a7981 */ /* 0x000164000c1e1520 */
.L_x_163:
[----:B------:R-:W-:Y:S05]  /*62f0*/  BSYNC B1 ;  /* 0x0000000000017941 */ /* 0x000fea0003800000 */
.L_x_162:
[----:B--2--5:R-:W-:Y:S01]  /*6300*/  IMAD.U32 R3, R154, 0x10000, RZ ;  /* 0x000100009a037824 */ /* 0x024fe200078e00ff */
[----:B------:R-:W-:Y:S01]  /*6310*/  ISETP.GT.AND P3, PT, R0, 0x8, P0 ;  /* 0x000000080000780c */ /* 0x000fe20000764270 */
[----:B------:R-:W-:Y:S02]  /*6320*/  BSSY B1, `(.L_x_164) ;  /* 0x0000007000017945 */ /* 0x000fe40003800000 */
[----:B------:R-:W-:-:S04]  /*6330*/  FMUL R12, R3, R156 ;  /* 0x0000009c030c7220 */ /* 0x000fc80000400000 */
[----:B------:R-:W-:-:S05]  /*6340*/  FFMA R12, R27, R155, R12 ;  /* 0x0000009b1b0c7223 */ /* 0x000fca000000000c */
[----:B------:R-:W-:-:S05]  /*6350*/  F2FP.BF16.F32.PACK_AB R12, RZ, R12 ;  /* 0x0000000cff0c723e */ /* 0x000fca00000010ff */
[----:B------:R2:W-:Y:S01]  /*6360*/  @P2 STG.E.U16 desc[UR36][R6.64+0x2], R12 ;  /* 0x0000020c06002986 */ /* 0x0005e2000c101524 */
[----:B------:R-:W-:Y:S05]  /*6370*/  @!P3 BRA `(.L_x_165) ;  /* 0x000000000004b947 */ /* 0x000fea0003800000 */
[----:B------:R0:W5:Y:S02]  /*6380*/  LDG.E.LTC128B.U16 R154, desc[UR36][R4.64+0x10] ;  /* 0x00001024049a7981 */ /* 0x000164000c1e1520 */
.L_x_165:
[----:B------:R-:W-:Y:S05]  /*6390*/  BSYNC B1 ;  /* 0x0000000000017941 */ /* 0x000fea0003800000 */
.L_x_164:
[----:B-----5:R-:W-:Y:S01]  /*63a0*/  IMAD.U32 R3, R154, 0x10000, RZ ;  /* 0x000100009a037824 */ /* 0x020fe200078e00ff */
[----:B--2---:R-:W-:Y:S01]  /*63b0*/  MOV R6, R8 ;  /* 0x0000000800067202 */ /* 0x004fe20000000f00 */
[----:B------:R-:W-:Y:S01]  /*63c0*/  IMAD.MOV.U32 R7, RZ, RZ, R9 ;  /* 0x000000ffff077224 */ /* 0x000fe200078e0009 */
[----:B------:R-:W-:Y:S01]  /*63d0*/  ISETP.GT.AND P2, PT, R0, 0x9, P0 ;  /* 0x000000090000780c */ /* 0x000fe20000744270 */
[----:B------:R-:W-:Y:S01]  /*63e0*/  FMUL R3, R3, R156 ;  /* 0x0000009c03037220 */ /* 0x000fe20000400000 */
[----:B------:R-:W-:Y:S03]  /*63f0*/  BSSY B1, `(.L_x_166) ;  /* 0x0000006000017945 */ /* 0x000fe60003800000 */
[----:B------:R-:W-:-:S05]  /*6400*/  FFMA R3, R28, R155, R3 ;  /* 0x0000009b1c037223 */ /* 0x000fca0000000003 */
[----:B------:R-:W-:-:S05]  /*6410*/  F2FP.BF16.F32.PACK_AB R3, RZ, R3 ;  /* 0x00000003ff03723e */ /* 0x000fca00000010ff */
[----:B------:R2:W-:Y:S01]  /*6420*/  @P3 STG.E.U16 desc[UR36][R6.64+0x10], R3 ;  /* 0x0000100306003986 */ /* 0x0005e2000c101524 */
[----:B------:R-:W-:Y:S05]  /*6430*/  @!P2 BRA `(.L_x_167) ;  /* 0x000000000004a947 */ /* 0x000fea0003800000 */
[----:B------:R0:W5:Y:S02]  /*6440*/  LDG.E.LTC128B.U16 R154, desc[UR36][R4.64+0x12] ;  /* 0x00001224049a7981 */ /* 0x000164000c1e1520 */
.L_x_167:
[----:B------:R-:W-:Y:S05]  /*6450*/  BSYNC B1 ;  /* 0x0000000000017941 */ /* 0x000fea0003800000 */
.L_x_166:
        /* <DEDUP_REMOVED lines=9> */
.L_x_169:
[----:B------:R-:W-:Y:S05]  /*64f0*/  BSYNC B1 ;  /* 0x0000000000017941 */ /* 0x000fea0003800000 */
.L_x_168:
[----:B-----5:R-:W-:Y:S01]  /*6500*/  IMAD.U32 R3, R154, 0x10000, RZ ;  /* 0x000100009a037824 */ /* 0x020fe200078e00ff */
[----:B0-----:R-:W-:Y:S01]  /*6510*/  IADD3 R8, P3, R167, R8, RZ ;  /* 0x00000008a7087210 */ /* 0x001fe20007f7e0ff */
[----:B------:R-:W-:Y:S01]  /*6520*/  BSSY B1, `(.L_x_170) ;  /* 0x0000009000017945 */ /* 0x000fe20003800000 */
[----:B------:R-:W-:Y:S01]  /*6530*/  ISETP.GT.AND P2, PT, R0, 0x9, P1 ;  /* 0x000000090000780c */ /* 0x000fe20000f44270 */
[----:B------:R-:W-:Y:S02]  /*6540*/  FMUL R3, R3, R156 ;  /* 0x0000009c03037220 */ /* 0x000fe40000400000 */
[----:B------:R-:W-:Y:S02]  /*6550*/  IMAD.X R9, R169, 0x1, R9, P3 ;  /* 0x00000001a9097824 */ /* 0x000fe400018e0609 */
[----:B------:R-:W-:-:S05]  /*6560*/  FFMA R3, R30, R155, R3 ;  /* 0x0000009b1e037223 */ /* 0x000fca0000000003 */
[----:B------:R-:W-:-:S05]  /*6570*/  F2FP.BF16.F32.PACK_AB R3, RZ, R3 ;  /* 0x00000003ff03723e */ /* 0x000fca00000010ff */
[----:B------:R0:W-:Y:S01]  /*6580*/  @P4 STG.E.U16 desc[UR36][R8.64+0x10], R3 ;  /* 0x0000100308004986 */ /* 0x0001e2000c101524 */
[----:B------:R-:W-:Y:S05]  /*6590*/  @!P2 BRA `(.L_x_171) ;  /* 0x000000000004a947 */ /* 0x000fea0003800000 */
[----:B------:R0:W5:Y:S02]  /*65a0*/  LDG.E.LTC128B.U16 R154, desc[UR36][R10.64+0x12] ;  /* 0x000012240a9a7981 */ /* 0x000164000c1e1520 */
.L_x_171:
[----:B------:R-:W-:Y:S05]  /*65b0*/  BSYNC B1 ;  /* 0x0000000000017941 */ /* 0x000fea0003800000 */
.L_x_170:
[----:B0----5:R-:W-:Y:S01]  /*65c0*/  IMAD.U32 R3, R154, 0x10000, RZ ;  /* 0x000100009a037824 */ /* 0x021fe200078e00ff */
[----:B------:R-:W-:Y:S01]  /*65d0*/  ISETP.GT.AND P3, PT, R0, 0x10, P0 ;  /* 0x000000100000780c */ /* 0x000fe20000764270 */
[----:B------:R-:W-:Y:S02]  /*65e0*/  BSSY B1, `(.L_x_172) ;  /* 0x0000009000017945 */ /* 0x000fe40003800000 */
[----:B------:R-:W-:-:S04]  /*65f0*/  FMUL R8, R3, R156 ;  /* 0x0000009c03087220 */ /* 0x000fc80000400000 */
[----:B------:R-:W-:Y:S01]  /*6600*/  FFMA R31, R31, R155, R8 ;  /* 0x0000009b1f1f7223 */ /* 0x000fe20000000008 */
[----:B------:R-:W-:-:S04]  /*6610*/  IADD3 R8, P4, P5, R167, R160, R93 ;  /* 0x000000a0a7087210 */ /* 0x000fc80007d9e05d */
[----:B------:R-:W-:Y:S02]  /*6620*/  F2FP.BF16.F32.PACK_AB R31, RZ, R31 ;  /* 0x0000001fff1f723e */ /* 0x000fe400000010ff */
[----:B------:R-:W-:-:S05]  /*6630*/  IADD3.X R9, R169, R161, R95, P4, P5 ;  /* 0x000000a1a9097210 */ /* 0x000fca00027ea45f */
[----:B------:R0:W-:Y:S01]  /*6640*/  @P2 STG.E.U16 desc[UR36][R8.64+0x12], R31 ;  /* 0x0000121f08002986 */ /* 0x0001e2000c101524 */
[----:B------:R-:W-:Y:S05]  /*6650*/  @!P3 BRA `(.L_x_173) ;  /* 0x000000000004b947 */ /* 0x000fea0003800000 */
[----:B------:R0:W5:Y:S02]  /*6660*/  LDG.E.LTC128B.U16 R154, desc[UR36][R4.64+0x20] ;  /* 0x00002024049a7981 */ /* 0x000164000c1e1520 */
.L_x_173:
[----:B------:R-:W-:Y:S05]  /*6670*/  BSYNC B1 ;  /* 0x0000000000017941 */ /* 0x000fea0003800000 */
.L_x_172:
[----:B-----5:R-:W-:Y:S01]  /*6680*/  IMAD.U32 R3, R154, 0x10000, RZ ;  /* 0x000100009a037824 */ /* 0x020fe200078e00ff */
        /* <DEDUP_REMOVED lines=8> */
.L_x_175:
[----:B------:R-:W-:Y:S05]  /*6710*/  BSYNC B1 ;  /* 0x0000000000017941 */ /* 0x000fea0003800000 */
.L_x_174:
[----:B0----5:R-:W-:Y:S01]  /*6720*/  IMAD.U32 R3, R154, 0x10000, RZ ;  /* 0x000100009a037824 */ /* 0x021fe200078e00ff */
[----:B------:R-:W-:Y:S01]  /*6730*/  ISETP.GT.AND P3, PT, R0, 0x10, P1 ;  /* 0x000000100000780c */ /* 0x000fe20000f64270 */
[----:B------:R-:W-:Y:S02]  /*6740*/  BSSY B1, `(.L_x_176) ;  /* 0x0000007000017945 */ /* 0x000fe40003800000 */
[----:B--2---:R-:W-:-:S04]  /*6750*/  FMUL R12, R3, R156 ;  /* 0x0000009c030c7220 */ /* 0x004fc80000400000 */
[----:B------:R-:W-:-:S05]  /*6760*/  FFMA R12, R33, R155, R12 ;  /* 0x0000009b210c7223 */ /* 0x000fca000000000c */
[----:B------:R-:W-:-:S05]  /*6770*/  F2FP.BF16.F32.PACK_AB R12, RZ, R12 ;  /* 0x0000000cff0c723e */ /* 0x000fca00000010ff */
[----:B------:R0:W-:Y:S01]  /*6780*/  @P2 STG.E.U16 desc[UR36][R6.64+0x22], R12 ;  /* 0x0000220c06002986 */ /* 0x0001e2000c101524 */
[----:B------:R-:W-:Y:S05]  /*6790*/  @!P3 BRA `(.L_x_177) ;  /* 0x000000000004b947 */ /* 0x000fea0003800000 */
[----:B------:R2:W5:Y:S02]  /*67a0*/  LDG.E.LTC128B.U16 R154, desc[UR36][R10.64+0x20] ;  /* 0x000020240a9a7981 */ /* 0x000564000c1e1520 */
.L_x_177:
[----:B------:R-:W-:Y:S05]  /*67b0*/  BSYNC B1 ;  /* 0x0000000000017941 */ /* 0x000fea0003800000 */
.L_x_176:
        /* <DEDUP_REMOVED lines=9> */
.L_x_179:
[----:B------:R-:W-:Y:S05]  /*6850*/  BSYNC B1 ;  /* 0x0000000000017941 */ /* 0x000fea0003800000 */
.L_x_178:
[----:B0----5:R-:W-:Y:S01]  /*6860*/  IMAD.U32 R3, R154, 0x10000, RZ ;  /* 0x000100009a037824 */ /* 0x021fe200078e00ff */
        /* <DEDUP_REMOVED lines=8> */
.L_x_181:
[----:B------:R-:W-:Y:S05]  /*68f0*/  BSYNC B1 ;  /* 0x0000000000017941 */ /* 0x000fea0003800000 */
.L_x_180:
        /* <DEDUP_REMOVED lines=9> */
.L_x_183:
[----:B------:R-:W-:Y:S05]  /*6990*/  BSYNC B1 ;  /* 0x0000000000017941 */ /* 0x000fea0003800000 */
.L_x_182:
[----:B0----5:R-:W-:Y:S01]  /*69a0*/  SHF.L.U32 R3, R154, 0x10, RZ ;  /* 0x000000109a037819 */ /* 0x021fe200000006ff */
[----:B------:R-:W-:Y:S01]  /*69b0*/  BSSY B1, `(.L_x_184) ;  /* 0x0000008000017945 */ /* 0x000fe20003800000 */
[----:B------:R-:W-:-:S03]  /*69c0*/  ISETP.GT.AND P3, PT, R0, 0x18, P1 ;  /* 0x000000180000780c */ /* 0x000fc60000f64270 */
[----:B------:R-:W-:-:S04]  /*69d0*/  FMUL R12, R3, R156 ;  /* 0x0000009c030c7220 */ /* 0x000fc80000400000 */
[----:B------:R-:W-:-:S05]  /*69e0*/  FFMA R12, R37, R155, R12 ;  /* 0x0000009b250c7223 */ /* 0x000fca000000000c */
[----:B------:R-:W-:-:S05]  /*69f0*/  F2FP.BF16.F32.PACK_AB R12, RZ, R12 ;  /* 0x0000000cff0c723e */ /* 0x000fca00000010ff */
[----:B------:R0:W-:Y:S01]  /*6a00*/  @P2 STG.E.U16 desc[UR36][R6.64+0x32], R12 ;  /* 0x0000320c06002986 */ /* 0x0001e2000c101524 */
[----:B------:R-:W-:Y:S05]  /*6a10*/  @!P3 BRA `(.L_x_185) ;  /* 0x000000000004b947 */ /* 0x000fea0003800000 */
[----:B------:R0:W5:Y:S02]  /*6a20*/  LDG.E.LTC128B.U16 R154, desc[UR36][R10.64+0x30] ;  /* 0x000030240a9a7981 */ /* 0x000164000c1e1520 */
.L_x_185:
[----:B------:R-:W-:Y:S05]  /*6a30*/  BSYNC B1 ;  /* 0x0000000000017941 */ /* 0x000fea0003800000 */
.L_x_184:
        /* <DEDUP_REMOVED lines=9> */
.L_x_187:
[----:B------:R-:W-:Y:S05]  /*6ad0*/  BSYNC B1 ;  /* 0x0000000000017941 */ /* 0x000fea0003800000 */
.L_x_186:
        /* <DEDUP_REMOVED lines=9> */
.L_x_189:
[----:B------:R-:W-:Y:S05]  /*6b70*/  BSYNC B1 ;  /* 0x0000000000017941 */ /* 0x000fea0003800000 */
.L_x_188:
        /* <DEDUP_REMOVED lines=9> */
.L_x_191:
[----:B------:R-:W-:Y:S05]  /*6c10*/  BSYNC B1 ;  /* 0x0000000000017941 */ /* 0x000fea0003800000 */
.L_x_190:
        /* <DEDUP_REMOVED lines=9> */
.L_x_193:
[----:B------:R-:W-:Y:S05]  /*6cb0*/  BSYNC B1 ;  /* 0x0000000000017941 */ /* 0x000fea0003800000 */
.L_x_192:
        /* <DEDUP_REMOVED lines=9> */
.L_x_195:
[----:B------:R-:W-:Y:S05]  /*6d50*/  BSYNC B1 ;  /* 0x0000000000017941 */ /* 0x000fea0003800000 */
.L_x_194:
        /* <DEDUP_REMOVED lines=9> */
.L_x_197:
[----:B------:R-:W-:Y:S05]  /*6df0*/  BSYNC B1 ;  /* 0x0000000000017941 */ /* 0x000fea0003800000 */
.L_x_196:
        /* <DEDUP_REMOVED lines=9> */
.L_x_199:
[----:B------:R-:W-:Y:S05]  /*6e90*/  BSYNC B1 ;  /* 0x0000000000017941 */ /* 0x000fea0003800000 */
.L_x_198:
        /* <DEDUP_REMOVED lines=9> */
.L_x_201:
[----:B------:R-:W-:Y:S05]  /*6f30*/  BSYNC B1 ;  /* 0x0000000000017941 */ /* 0x000fea0003800000 */
.L_x_200:
        /* <DEDUP_REMOVED lines=9> */
.L_x_203:
[----:B------:R-:W-:Y:S05]  /*6fd0*/  BSYNC B1 ;  /* 0x0000000000017941 */ /* 0x000fea0003800000 */
.L_x_202:
        /* <DEDUP_REMOVED lines=9> */
.L_x_205:
[----:B------:R-:W-:Y:S05]  /*7070*/  BSYNC B1 ;  /* 0x0000000000017941 */ /* 0x000fea0003800000 */
.L_x_204:
[----:B-----5:R-:W-:Y:S01]  /*7080*/  SHF.L.U32 R3, R154, 0x10, RZ ;  /* 0x000000109a037819 */ /* 0x020fe200000006ff */
        /* <DEDUP_REMOVED lines=8> */
.L_x_207:
[----:B------:R-:W-:Y:S05]  /*7110*/  BSYNC B1 ;  /* 0x0000000000017941 */ /* 0x000fea0003800000 */
.L_x_206:
        /* <DEDUP_REMOVED lines=9> */
.L_x_209:
[----:B------:R-:W-:Y:S05]  /*71b0*/  BSYNC B1 ;  /* 0x0000000000017941 */ /* 0x000fea0003800000 */
.L_x_208:
        /* <DEDUP_REMOVED lines=9> */
.L_x_211:
[----:B------:R-:W-:Y:S05]  /*7250*/  BSYNC B1 ;  /* 0x0000000000017941 */ /* 0x000fea0003800000 */
.L_x_210:
        /* <DEDUP_REMOVED lines=9> */
.L_x_213:
[----:B------:R-:W-:Y:S05]  /*72f0*/  BSYNC B1 ;  /* 0x0000000000017941 */ /* 0x000fea0003800000 */
.L_x_212:
        /* <DEDUP_REMOVED lines=9> */
.L_x_215:
[----:B------:R-:W-:Y:S05]  /*7390*/  BSYNC B1 ;  /* 0x0000000000017941 */ /* 0x000fea0003800000 */
.L_x_214:
        /* <DEDUP_REMOVED lines=9> */
.L_x_217:
[----:B------:R-:W-:Y:S05]  /*7430*/  BSYNC B1 ;  /* 0x0000000000017941 */ /* 0x000fea0003800000 */
.L_x_216:
        /* <DEDUP_REMOVED lines=9> */
.L_x_219:
[----:B------:R-:W-:Y:S05]  /*74d0*/  BSYNC B1 ;  /* 0x0000000000017941 */ /* 0x000fea0003800000 */
.L_x_218:
        /* <DEDUP_REMOVED lines=9> */
.L_x_221:
[----:B------:R-:W-:Y:S05]  /*7570*/  BSYNC B1 ;  /* 0x0000000000017941 */ /* 0x000fea0003800000 */
.L_x_220:
        /* <DEDUP_REMOVED lines=9> */
.L_x_223:
[----:B------:R-:W-:Y:S05]  /*7610*/  BSYNC B1 ;  /* 0x0000000000017941 */ /* 0x000fea0003800000 */
.L_x_222:
        /* <DEDUP_REMOVED lines=9> */
.L_x_225:
[----:B------:R-:W-:Y:S05]  /*76b0*/  BSYNC B1 ;  /* 0x0000000000017941 */ /* 0x000fea0003800000 */
.L_x_224:
        /* <DEDUP_REMOVED lines=9> */
.L_x_227:
[----:B------:R-:W-:Y:S05]  /*7750*/  BSYNC B1 ;  /* 0x0000000000017941 */ /* 0x000fea0003800000 */
.L_x_226:
        /* <DEDUP_REMOVED lines=9> */
.L_x_229:
[----:B------:R-:W-:Y:S05]  /*77f0*/  BSYNC B1 ;  /* 0x0000000000017941 */ /* 0x000fea0003800000 */
.L_x_228:
        /* <DEDUP_REMOVED lines=9> */
.L_x_231:
[----:B------:R-:W-:Y:S05]  /*7890*/  BSYNC B1 ;  /* 0x0000000000017941 */ /* 0x000fea0003800000 */
.L_x_230:
        /* <DEDUP_REMOVED lines=9> */
.L_x_233:
[----:B------:R-:W-:Y:S05]  /*7930*/  BSYNC B1 ;  /* 0x0000000000017941 */ /* 0x000fea0003800000 */
.L_x_232:
        /* <DEDUP_REMOVED lines=9> */
.L_x_235:
[----:B------:R-:W-:Y:S05]  /*79d0*/  BSYNC B1 ;  /* 0x0000000000017941 */ /* 0x000fea0003800000 */
.L_x_234:
        /* <DEDUP_REMOVED lines=9> */
.L_x_237:
[----:B------:R-:W-:Y:S05]  /*7a70*/  BSYNC B1 ;  /* 0x0000000000017941 */ /* 0x000fea0003800000 */
.L_x_236:
        /* <DEDUP_REMOVED lines=9> */
.L_x_239:
[----:B------:R-:W-:Y:S05]  /*7b10*/  BSYNC B1 ;  /* 0x0000000000017941 */ /* 0x000fea0003800000 */
.L_x_238:
        /* <DEDUP_REMOVED lines=9> */
.L_x_241:
[----:B------:R-:W-:Y:S05]  /*7bb0*/  BSYNC B1 ;  /* 0x0000000000017941 */ /* 0x000fea0003800000 */
.L_x_240:
        /* <DEDUP_REMOVED lines=9> */
.L_x_243:
[----:B------:R-:W-:Y:S05]  /*7c50*/  BSYNC B1 ;  /* 0x0000000000017941 */ /* 0x000fea0003800000 */
.L_x_242:
        /* <DEDUP_REMOVED lines=9> */
.L_x_245:
[----:B------:R-:W-:Y:S05]  /*7cf0*/  BSYNC B1 ;  /* 0x0000000000017941 */ /* 0x000fea0003800000 */
.L_x_244:
        /* <DEDUP_REMOVED lines=9> */
.L_x_247:
[----:B------:R-:W-:Y:S05]  /*7d90*/  BSYNC B1 ;  /* 0x0000000000017941 */ /* 0x000fea0003800000 */
.L_x_246:
        /* <DEDUP_REMOVED lines=9> */
.L_x_249:
[----:B------:R-:W-:Y:S05]  /*7e30*/  BSYNC B1 ;  /* 0x0000000000017941 */ /* 0x000fea0003800000 */
.L_x_248:
        /* <DEDUP_REMOVED lines=9> */
.L_x_251:
[----:B------:R-:W-:Y:S05]  /*7ed0*/  BSYNC B1 ;  /* 0x0000000000017941 */ /* 0x000fea0003800000 */
.L_x_250:
        /* <DEDUP_REMOVED lines=9> */
.L_x_253:
[----:B------:R-:W-:Y:S05]  /*7f70*/  BSYNC B1 ;  /* 0x0000000000017941 */ /* 0x000fea0003800000 */
.L_x_252:
        /* <DEDUP_REMOVED lines=9> */
.L_x_255:
[----:B------:R-:W-:Y:S05]  /*8010*/  BSYNC B1 ;  /* 0x0000000000017941 */ /* 0x000fea0003800000 */
.L_x_254:
        /* <DEDUP_REMOVED lines=9> */
.L_x_257:
[----:B------:R-:W-:Y:S05]  /*80b0*/  BSYNC B1 ;  /* 0x0000000000017941 */ /* 0x000fea0003800000 */
.L_x_256:
        /* <DEDUP_REMOVED lines=9> */
.L_x_259:
[----:B------:R-:W-:Y:S05]  /*8150*/  BSYNC B1 ;  /* 0x0000000000017941 */ /* 0x000fea0003800000 */
.L_x_258:
        /* <DEDUP_REMOVED lines=9> */
.L_x_261:
[----:B------:R-:W-:Y:S05]  /*81f0*/  BSYNC B1 ;  /* 0x0000000000017941 */ /* 0x000fea0003800000 */
.L_x_260:
        /* <DEDUP_REMOVED lines=9> */
.L_x_263:
[----:B------:R-:W-:Y:S05]  /*8290*/  BSYNC B1 ;  /* 0x0000000000017941 */ /* 0x000fea0003800000 */
.L_x_262:
        /* <DEDUP_REMOVED lines=9> */
.L_x_265:
[----:B------:R-:W-:Y:S05]  /*8330*/  BSYNC B1 ;  /* 0x0000000000017941 */ /* 0x000fea0003800000 */
.L_x_264:
        /* <DEDUP_REMOVED lines=9> */
.L_x_267:
[----:B------:R-:W-:Y:S05]  /*83d0*/  BSYNC B1 ;  /* 0x0000000000017941 */ /* 0x000fea0003800000 */
.L_x_266:
        /* <DEDUP_REMOVED lines=9> */
.L_x_269:
[----:B------:R-:W-:Y:S05]  /*8470*/  BSYNC B1 ;  /* 0x0000000000017941 */ /* 0x000fea0003800000 */
.L_x_268:
        /* <DEDUP_REMOVED lines=9> */
.L_x_271:
[----:B------:R-:W-:Y:S05]  /*8510*/  BSYNC B1 ;  /* 0x0000000000017941 */ /* 0x000fea0003800000 */
.L_x_270:
        /* <DEDUP_REMOVED lines=9> */
.L_x_273:
[----:B------:R-:W-:Y:S05]  /*85b0*/  BSYNC B1 ;  /* 0x0000000000017941 */ /* 0x000fea0003800000 */
.L_x_272:
        /* <DEDUP_REMOVED lines=9> */
.L_x_275:
[----:B------:R-:W-:Y:S05]  /*8650*/  BSYNC B1 ;  /* 0x0000000000017941 */ /* 0x000fea0003800000 */
.L_x_274:
        /* <DEDUP_REMOVED lines=9> */
.L_x_277:
[----:B------:R-:W-:Y:S05]  /*86f0*/  BSYNC B1 ;  /* 0x0000000000017941 */ /* 0x000fea0003800000 */
.L_x_276:
        /* <DEDUP_REMOVED lines=9> */
.L_x_279:
[----:B------:R-:W-:Y:S05]  /*8790*/  BSYNC B1 ;  /* 0x0000000000017941 */ /* 0x000fea0003800000 */
.L_x_278:
[----:B0----5:R-:W-:Y:S01]  /*87a0*/  IMAD.U32 R3, R154, 0x10000, RZ ;  /* 0x000100009a037824 */ /* 0x021fe200078e00ff */
[----:B------:R-:W-:Y:S01]  /*87b0*/  ISETP.GT.AND P2, PT, R0, 0x78, P1 ;  /* 0x000000780000780c */ /* 0x000fe20000f44270 */
[----:B------:R-:W-:Y:S02]  /*87c0*/  BSSY B1, `(.L_x_280) ;  /* 0x0000007000017945 */ /* 0x000fe40003800000 */
[----:B-1----:R-:W-:-:S04]  /*87d0*/  FMUL R4, R3, R156 ;  /* 0x0000009c03047220 */ /* 0x002fc80000400000 */
[----:B------:R-:W-:-:S05]  /*87e0*/  FFMA R4, R85, R155, R4 ;  /* 0x0000009b55047223 */ /* 0x000fca0000000004 */
[----:B------:R-:W-:-:S05]  /*87f0*/  F2FP.BF16.F32.PACK_AB R4, RZ, R4 ;  /* 0x00000004ff04723e */ /* 0x000fca00000010ff */
[----:B------:R0:W-:Y:S01]  /*8800*/  @P0 STG.E.U16 desc[UR36][R6.64+0xf2], R4 ;  /* 0x0000f20406000986 */ /* 0x0001e2000c101524 */
[----:B------:R-:W-:Y:S05]  /*8810*/  @!P2 BRA `(.L_x_281) ;  /* 0x000000000004a947 */ /* 0x000fea0003800000 */
[----:B------:R1:W5:Y:S02]  /*8820*/  LDG.E.LTC128B.U16 R154, desc[UR36][R10.64+0xf0] ;  /* 0x0000f0240a9a7981 */ /* 0x000364000c1e1520 */
.L_x_281:
[----:B------:R-:W-:Y:S05]  /*8830*/  BSYNC B1 ;  /* 0x0000000000017941 */ /* 0x000fea0003800000 */
.L_x_280:
[----:B-----5:R-:W-:Y:S01]  /*8840*/  IMAD.U32 R3, R154, 0x10000, RZ ;  /* 0x000100009a037824 */ /* 0x020fe200078e00ff */
[----:B------:R-:W-:Y:S01]  /*8850*/  ISETP.GT.AND P1, PT, R0, 0x79, P1 ;  /* 0x000000790000780c */ /* 0x000fe20000f24270 */
[----:B0-----:R-:W-:Y:S01]  /*8860*/  @P2 IMAD.MOV.U32 R4, RZ, RZ, R8 ;  /* 0x000000ffff042224 */ /* 0x001fe200078e0008 */
[----:B------:R-:W-:Y:S01]  /*8870*/  BSSY B1, `(.L_x_282) ;  /* 0x0000008000017945 */ /* 0x000fe20003800000 */
[----:B------:R-:W-:Y:S01]  /*8880*/  FMUL R3, R3, R156 ;  /* 0x0000009c03037220 */ /* 0x000fe20000400000 */
[----:B------:R-:W-:-:S03]  /*8890*/  @P2 IMAD.MOV.U32 R5, RZ, RZ, R9 ;  /* 0x000000ffff052224 */ /* 0x000fc600078e0009 */
[----:B------:R-:W-:-:S05]  /*88a0*/  FFMA R3, R86, R155, R3 ;  /* 0x0000009b56037223 */ /* 0x000fca0000000003 */
[----:B------:R-:W-:-:S05]  /*88b0*/  F2FP.BF16.F32.PACK_AB R3, RZ, R3 ;  /* 0x00000003ff03723e */ /* 0x000fca00000010ff */
[----:B------:R0:W-:Y:S01]  /*88c0*/  @P2 STG.E.U16 desc[UR36][R4.64+0xf0], R3 ;  /* 0x0000f00304002986 */ /* 0x0001e2000c101524 */
[----:B------:R-:W-:Y:S05]  /*88d0*/  @!P1 BRA `(.L_x_283) ;  /* 0x0000000000049947 */ /* 0x000fea0003800000 */
[----:B------:R0:W5:Y:S02]  /*88e0*/  LDG.E.LTC128B.U16 R154, desc[UR36][R10.64+0xf2] ;  /* 0x0000f2240a9a7981 */ /* 0x000164000c1e1520 */
.L_x_283:
[----:B------:R-:W-:Y:S05]  /*88f0*/  BSYNC B1 ;  /* 0x0000000000017941 */ /* 0x000fea0003800000 */
.L_x_282:
[----:B------:R-:W-:Y:S05]  /*8900*/  @!P1 BRA `(.L_x_284) ;  /* 0x00000024004c9947 */ /* 0x000fea0003800000 */
[----:B0----5:R-:W-:-:S04]  /*8910*/  IMAD.U32 R3, R154, 0x10000, RZ ;  /* 0x000100009a037824 */ /* 0x021fc800078e00ff */
[----:B------:R-:W-:-:S04]  /*8920*/  FMUL R0, R3, R156 ;  /* 0x0000009c03007220 */ /* 0x000fc80000400000 */
[----:B------:R-:W-:-:S05]  /*8930*/  FFMA R0, R87, R155, R0 ;  /* 0x0000009b57007223 */ /* 0x000fca0000000000 */
[----:B------:R-:W-:-:S05]  /*8940*/  F2FP.BF16.F32.PACK_AB R0, RZ, R0 ;  /* 0x00000000ff00723e */ /* 0x000fca00000010ff */
[----:B------:R0:W-:Y:S01]  /*8950*/  STG.E.U16 desc[UR36][R8.64+0xf2], R0 ;  /* 0x0000f20008007986 */ /* 0x0001e2000c101524 */
[----:B------:R-:W-:Y:S05]  /*8960*/  BRA `(.L_x_284) ;  /* 0x0000002400347947 */ /* 0x000fea0003800000 */
.L_x_33:
[----:B------:R-:W-:Y:S01]  /*8970*/  ULDC.64 UR4, c[0x0][0x5c0] ;  /* 0x0001700000047ab9 */ /* 0x000fe20000000a00 */
[-C--:B------:R-:W-:Y:S01]  /*8980*/  FMUL R88, R88, R155.reuse ;  /* 0x0000009b58587220 */ /* 0x080fe20000400000 */
[----:B------:R-:W-:Y:S01]  /*8990*/  LEA R6, P0, R168, UR4, 0x1 ;  /* 0x00000004a8067c11 */ /* 0x000fe2000f8008ff */
[----:B------:R-:W-:Y:S01]  /*89a0*/  IMAD.SHL.U32 R11, R4, 0x10, RZ ;  /* 0x00000010040b7824 */ /* 0x000fe200078e00ff */
[----:B------:R-:W-:Y:S01]  /*89b0*/  ISETP.GT.AND P2, PT, R0, 0x1, P3 ;  /* 0x000000010000780c */ /* 0x000fe20001f44270 */
[-C--:B------:R-:W-:Y:S01]  /*89c0*/  FMUL R89, R89, R155.reuse ;  /* 0x0000009b59597220 */ /* 0x080fe20000400000 */
[----:B------:R-:W-:Y:S01]  /*89d0*/  LEA.HI.X R7, R168, UR5, R167, 0x1, P0 ;  /* 0x00000005a8077c11 */ /* 0x000fe200080f0ca7 */
[-C--:B------:R-:W-:Y:S01]  /*89e0*/  FMUL R90, R90, R155.reuse ;  /* 0x0000009b5a5a7220 */ /* 0x080fe20000400000 */
[----:B------:R-:W-:Y:S01]  /*89f0*/  ISETP.GT.AND P0, PT, R3, 0x8, PT ;  /* 0x000000080300780c */ /* 0x000fe20003f04270 */
[-C--:B------:R-:W-:Y:S01]  /*8a00*/  FMUL R91, R91, R155.reuse ;  /* 0x0000009b5b5b7220 */ /* 0x080fe20000400000 */
[----:B------:R-:W-:Y:S01]  /*8a10*/  F2FP.BF16.F32.PACK_AB R88, RZ, R88 ;  /* 0x00000058ff58723e */ /* 0x000fe200000010ff */
[-C--:B------:R-:W-:Y:S01]  /*8a20*/  FMUL R92, R92, R155.reuse ;  /* 0x0000009b5c5c7220 */ /* 0x080fe20000400000 */
[----:B------:R-:W-:Y:S01]  /*8a30*/  ISETP.GT.AND P4, PT, R0, RZ, P0 ;  /* 0x000000ff0000720c */ /* 0x000fe20000784270 */
[-C--:B------:R-:W-:Y:S01]  /*8a40*/  FMUL R93, R93, R155.reuse ;  /* 0x0000009b5d5d7220 */ /* 0x080fe20000400000 */
[----:B------:R-:W-:Y:S01]  /*8a50*/  SHF.L.U64.HI R9, R4, 0x4, R5 ;  /* 0x0000000404097819 */ /* 0x000fe20000010205 */
[----:B------:R-:W-:Y:S01]  /*8a60*/  @P1 STG.E.U16 desc[UR36][R6.64], R88 ;  /* 0x0000005806001986 */ /* 0x000fe2000c101524 */
[----:B------:R-:W-:Y:S01]  /*8a70*/  IADD3 R12, P5, R11, R6, RZ ;  /* 0x000000060b0c7210 */ /* 0x000fe20007fbe0ff */
[-C--:B------:R-:W-:Y:S01]  /*8a80*/  FMUL R94, R94, R155.reuse ;  /* 0x0000009b5e5e7220 */ /* 0x080fe20000400000 */
[----:B------:R-:W-:Y:S01]  /*8a90*/  ISETP.GT.AND P1, PT, R0, 0x1, P0 ;  /* 0x000000010000780c */ /* 0x000fe20000724270 */
[----:B------:R-:W-:Y:S01]  /*8aa0*/  FMUL R95, R95, R155 ;  /* 0x0000009b5f5f7220 */ /* 0x000fe20000400000 */
[----:B------:R-:W-:Y:S01]  /*8ab0*/  F2FP.BF16.F32.PACK_AB R89, RZ, R89 ;  /* 0x00000059ff59723e */ /* 0x000fe200000010ff */
[----:B------:R-:W-:Y:S01]  /*8ac0*/  IMAD.X R13, R9, 0x1, R7, P5 ;  /* 0x00000001090d7824 */ /* 0x000fe200028e0607 */
[----:B------:R-:W-:Y:S01]  /*8ad0*/  F2FP.BF16.F32.PACK_AB R90, RZ, R90 ;  /* 0x0000005aff5a723e */ /* 0x000fe200000010ff */
[----:B------:R-:W-:Y:S01]  /*8ae0*/  FMUL R96, R96, R155 ;  /* 0x0000009b60607220 */ /* 0x000fe20000400000 */
[----:B------:R-:W-:Y:S01]  /*8af0*/  F2FP.BF16.F32.PACK_AB R91, RZ, R91 ;  /* 0x0000005bff5b723e */ /* 0x000fe200000010ff */
[----:B------:R-:W-:Y:S01]  /*8b00*/  @P2 STG.E.U16 desc[UR36][R6.64+0x2], R89 ;  /* 0x0000025906002986 */ /* 0x000fe2000c101524 */
[C---:B------:R-:W-:Y:S01]  /*8b10*/  ISETP.GT.AND P5, PT, R0.reuse, 0x9, P3 ;  /* 0x000000090000780c */ /* 0x040fe20001fa4270 */
[-C--:B------:R-:W-:Y:S01]  /*8b20*/  FMUL R97, R97, R155.reuse ;  /* 0x0000009b61617220 */ /* 0x080fe20000400000 */
[C---:B------:R-:W-:Y:S01]  /*8b30*/  ISETP.GT.AND P2, PT, R0.reuse, 0x8, P0 ;  /* 0x000000080000780c */ /* 0x040fe20000744270 */
[----:B------:R-:W-:Y:S01]  /*8b40*/  @P4 STG.E.U16 desc[UR36][R12.64], R90 ;  /* 0x0000005a0c004986 */ /* 0x000fe2000c101524 */
[----:B------:R-:W-:Y:S01]  /*8b50*/  ISETP.GT.AND P4, PT, R0, 0x8, P3 ;  /* 0x000000080000780c */ /* 0x000fe20001f84270 */
[-C--:B------:R-:W-:Y:S01]  /*8b60*/  FMUL R98, R98, R155.reuse ;  /* 0x0000009b62627220 */ /* 0x080fe20000400000 */
[----:B------:R-:W-:Y:S01]  /*8b70*/  F2FP.BF16.F32.PACK_AB R92, RZ, R92 ;  /* 0x0000005cff5c723e */ /* 0x000fe200000010ff */
[----:B------:R-:W-:Y:S01]  /*8b80*/  @P1 STG.E.U16 desc[UR36][R12.64+0x2], R91 ;  /* 0x0000025b0c001986 */ /* 0x000fe2000c101524 */
[----:B------:R-:W-:Y:S01]  /*8b90*/  ISETP.GT.AND P1, PT, R0, 0x9, P0 ;  /* 0x000000090000780c */ /* 0x000fe20000724270 */
[----:B------:R-:W-:Y:S01]  /*8ba0*/  FMUL R99, R99, R155 ;  /* 0x0000009b63637220 */ /* 0x000fe20000400000 */
[----:B------:R-:W-:Y:S01]  /*8bb0*/  F2FP.BF16.F32.PACK_AB R93, RZ, R93 ;  /* 0x0000005dff5d723e */ /* 0x000fe200000010ff */
[-C--:B------:R-:W-:Y:S01]  /*8bc0*/  FMUL R100, R100, R155.reuse ;  /* 0x0000009b64647220 */ /* 0x080fe20000400000 */
[----:B------:R-:W-:Y:S01]  /*8bd0*/  F2FP.BF16.F32.PACK_AB R94, RZ, R94 ;  /* 0x0000005eff5e723e */ /* 0x000fe200000010ff */
[----:B------:R-:W-:Y:S01]  /*8be0*/  FMUL R101, R101, R155 ;  /* 0x0000009b65657220 */ /* 0x000fe20000400000 */
[----:B------:R-:W-:Y:S01]  /*8bf0*/  F2FP.BF16.F32.PACK_AB R95, RZ, R95 ;  /* 0x0000005fff5f723e */ /* 0x000fe200000010ff */
[-C--:B------:R-:W-:Y:S01]  /*8c00*/  FMUL R102, R102, R155.reuse ;  /* 0x0000009b66667220 */ /* 0x080fe20000400000 */
[----:B------:R-:W-:Y:S01]  /*8c10*/  F2FP.BF16.F32.PACK_AB R96, RZ, R96 ;  /* 0x00000060ff60723e */ /* 0x000fe200000010ff */
[----:B------:R-:W-:Y:S01]  /*8c20*/  @P4 STG.E.U16 desc[UR36][R6.64+0x10], R92 ;  /* 0x0000105c06004986 */ /* 0x000fe2000c101524 */
[C---:B------:R-:W-:Y:S01]  /*8c30*/  ISETP.GT.AND P4, PT, R0.reuse, 0x10, P3 ;  /* 0x000000100000780c */ /* 0x040fe20001f84270 */
[----:B------:R-:W-:Y:S01]  /*8c40*/  FMUL R103, R103, R155 ;  /* 0x0000009b67677220 */ /* 0x000fe20000400000 */
[----:B------:R-:W-:Y:S01]  /*8c50*/  F2FP.BF16.F32.PACK_AB R97, RZ, R97 ;  /* 0x00000061ff61723e */ /* 0x000fe200000010ff */
[----:B------:R-:W-:Y:S01]  /*8c60*/  @P5 STG.E.U16 desc[UR36][R6.64+0x12], R93 ;  /* 0x0000125d06005986 */ /* 0x000fe2000c101524 */
[----:B------:R-:W-:Y:S01]  /*8c70*/  ISETP.GT.AND P5, PT, R0, 0x11, P0 ;  /* 0x000000110000780c */ /* 0x000fe200007a4270 */
        /* <DEDUP_REMOVED lines=74> */
[----:B------:R-:W-:Y:S01]  /*9120*/  FMUL R125, R125, R155 ;  /* 0x0000009b7d7d7220 */ /* 0x000fe20000400000 */
[----:B------:R-:W-:Y:S01]  /*9130*/  F2FP.BF16.F32.PACK_AB R119, RZ, R119 ;  /* 0x00000077ff77723e */ /* 0x000fe200000010ff */
[-C--:B------:R-:W-:Y:S01]  /*9140*/  FMUL R126, R126, R155.reuse ;  /* 0x0000009b7e7e7220 */ /* 0x080fe20000400000 */
[----:B------:R-:W-:Y:S01]  /*9150*/  F2FP.BF16.F32.PACK_AB R120, RZ, R120 ;  /* 0x00000078ff78723e */ /* 0x000fe200000010ff */
        /* <DEDUP_REMOVED lines=86> */
[-C--:B------:R-:W-:Y:S01]  /*96c0*/  FMUL R151, R151, R155.reuse ;  /* 0x0000009b97977220 */ /* 0x080fe20000400000 */
[----:B------:R-:W-:Y:S01]  /*96d0*/  SHF.L.U64.HI R21, R4, 0x8, R5 ;  /* 0x0000000804157819 */ /* 0x000fe20000010205 */
[----:B------:R-:W-:Y:S01]  /*96e0*/  @P2 STG.E.U16 desc[UR36][R6.64+0xa2], R129 ;  /* 0x0000a28106002986 */ /* 0x000fe2000c101524 */
[----:B------:R-:W-:Y:S01]  /*96f0*/  ISETP.GT.AND P2, PT, R0, 0x59, P3 ;  /* 0x000000590000780c */ /* 0x000fe20001f44270 */
[-C--:B------:R-:W-:Y:S01]  /*9700*/  FMUL R25, R25, R155.reuse ;  /* 0x0000009b19197220 */ /* 0x080fe20000400000 */
[----:B------:R-:W-:Y:S01]  /*9710*/  SHF.L.U32 R23, R4, 0x8, RZ ;  /* 0x0000000804177819 */ /* 0x000fe200000006ff */
[----:B------:R-:W-:Y:S01]  /*9720*/  @P5 STG.E.U16 desc[UR36][R12.64+0xa0], R130 ;  /* 0x0000a0820c005986 */ /* 0x000fe2000c101524 */
[----:B------:R-:W-:Y:S01]  /*9730*/  ISETP.GT.AND P5, PT, R0, 0x58, P0 ;  /* 0x000000580000780c */ /* 0x000fe200007a4270 */
        /* <DEDUP_REMOVED lines=26> */
[----:B------:R-:W-:Y:S01]  /*98e0*/  FMUL R32, R32, R155 ;  /* 0x0000009b20207220 */ /* 0x000fe20000400000 */
[----:B------:R-:W-:Y:S01]  /*98f0*/  F2FP.BF16.F32.PACK_AB R25, RZ, R25 ;  /* 0x00000019ff19723e */ /* 0x000fe200000010ff */
[-C--:B------:R-:W-:Y:S01]  /*9900*/  FMUL R33, R33, R155.reuse ;  /* 0x0000009b21217220 */ /* 0x080fe20000400000 */
        /* <DEDUP_REMOVED lines=25> */
[----:B------:R-:W-:Y:S01]  /*9aa0*/  @P2 STG.E.U16 desc[UR36][R12.64+0xd0], R142 ;  /* 0x0000d08e0c002986 */ /* 0x000fe2000c101524 */
[----:B------:R-:W-:Y:S01]  /*9ab0*/  F2FP.BF16.F32.PACK_AB R33, RZ, R33 ;  /* 0x00000021ff21723e */ /* 0x000fe200000010ff */
[-C--:B------:R-:W-:Y:S01]  /*9ac0*/  FMUL R41, R41, R155.reuse ;  /* 0x0000009b29297220 */ /* 0x080fe20000400000 */
[----:B------:R-:W-:Y:S01]  /*9ad0*/  F2FP.BF16.F32.PACK_AB R34, RZ, R34 ;  /* 0x00000022ff22723e */ /* 0x000fe200000010ff */
[----:B------:R-:W-:Y:S01]  /*9ae0*/  FMUL R42, R42, R155 ;  /* 0x0000009b2a2a7220 */ /* 0x000fe20000400000 */
[----:B------:R-:W-:Y:S01]  /*9af0*/  F2FP.BF16.F32.PACK_AB R35, RZ, R35 ;  /* 0x00000023ff23723e */ /* 0x000fe200000010ff */
[----:B------:R-:W-:Y:S01]  /*9b00*/  @P4 STG.E.U16 desc[UR36][R12.64+0xd2], R143 ;  /* 0x0000d28f0c004986 */ /* 0x000fe2000c101524 */
[C---:B------:R-:W-:Y:S01]  /*9b10*/  ISETP.GT.AND P4, PT, R0.reuse, 0x71, P0 ;  /* 0x000000710000780c */ /* 0x040fe20000784270 */
[----:B------:R-:W-:Y:S01]  /*9b20*/  FMUL R43, R43, R155 ;  /* 0x0000009b2b2b7220 */ /* 0x000fe20000400000 */
[----:B------:R-:W-:Y:S01]  /*9b30*/  F2FP.BF16.F32.PACK_AB R36, RZ, R36 ;  /* 0x00000024ff24723e */ /* 0x000fe200000010ff */
[----:B------:R-:W-:Y:S01]  /*9b40*/  @P5 STG.E.U16 desc[UR36][R6.64+0xe0], R144 ;  /* 0x0000e09006005986 */ /* 0x000fe2000c101524 */
[----:B------:R-:W-:Y:S01]  /*9b50*/  ISETP.GT.AND P5, PT, R0, 0x70, P0 ;  /* 0x000000700000780c */ /* 0x000fe200007a4270 */
[----:B------:R-:W-:Y:S01]  /*9b60*/  @P1 IMAD.MOV.U32 R4, RZ, RZ, R6 ;  /* 0x000000ffff041224 */ /* 0x000fe200078e0006 */
[----:B------:R-:W-:Y:S01]  /*9b70*/  F2FP.BF16.F32.PACK_AB R37, RZ, R37 ;  /* 0x00000025ff25723e */ /* 0x000fe200000010ff */
[----:B------:R-:W-:Y:S01]  /*9b80*/  @P1 IMAD.MOV.U32 R5, RZ, RZ, R7 ;  /* 0x000000ffff051224 */ /* 0x000fe200078e0007 */
[----:B------:R-:W-:Y:S01]  /*9b90*/  F2FP.BF16.F32.PACK_AB R38, RZ, R38 ;  /* 0x00000026ff26723e */ /* 0x000fe200000010ff */
[----:B------:R-:W-:Y:S01]  /*9ba0*/  FMUL R44, R44, R155 ;  /* 0x0000009b2c2c7220 */ /* 0x000fe20000400000 */
[----:B------:R-:W-:Y:S01]  /*9bb0*/  F2FP.BF16.F32.PACK_AB R39, RZ, R39 ;  /* 0x00000027ff27723e */ /* 0x000fe200000010ff */
[-C--:B------:R-:W-:Y:S01]  /*9bc0*/  FMUL R45, R45, R155.reuse ;  /* 0x0000009b2d2d7220 */ /* 0x080fe20000400000 */
[----:B------:R0:W-:Y:S01]  /*9bd0*/  @P1 STG.E.U16 desc[UR36][R4.64+0xe2], R145 ;  /* 0x0000e29104001986 */ /* 0x0001e2000c101524 */
[----:B------:R-:W-:Y:S01]  /*9be0*/  IADD3 R14, P1, P2, R11, R6, R23 ;  /* 0x000000060b0e7210 */ /* 0x000fe20007a3e017 */
[-C--:B------:R-:W-:Y:S01]  /*9bf0*/  FMUL R46, R46, R155.reuse ;  /* 0x0000009b2e2e7220 */ /* 0x080fe20000400000 */
[----:B------:R-:W-:Y:S01]  /*9c00*/  F2FP.BF16.F32.PACK_AB R40, RZ, R40 ;  /* 0x00000028ff28723e */ /* 0x000fe200000010ff */
[----:B------:R-:W-:Y:S01]  /*9c10*/  FMUL R47, R47, R155 ;  /* 0x0000009b2f2f7220 */ /* 0x000fe20000400000 */
[----:B------:R-:W-:Y:S01]  /*9c20*/  IADD3.X R15, R9, R7, R21, P1, P2 ;  /* 0x00000007090f7210 */ /* 0x000fe20000fe4415 */
[-C--:B------:R-:W-:Y:S01]  /*9c30*/  FMUL R48, R48, R155.reuse ;  /* 0x0000009b30307220 */ /* 0x080fe20000400000 */
[----:B------:R-:W-:Y:S01]  /*9c40*/  ISETP.GT.AND P1, PT, R3, 0x80, PT ;  /* 0x000000800300780c */ /* 0x000fe20003f24270 */
[-C--:B------:R-:W-:Y:S01]  /*9c50*/  FMUL R49, R49, R155.reuse ;  /* 0x0000009b31317220 */ /* 0x080fe20000400000 */
[----:B------:R-:W-:Y:S01]  /*9c60*/  ISETP.GT.AND P2, PT, R3, 0x88, PT ;  /* 0x000000880300780c */ /* 0x000fe20003f44270 */
[----:B------:R-:W-:Y:S01]  /*9c70*/  FMUL R50, R50, R155 ;  /* 0x0000009b32327220 */ /* 0x000fe20000400000 */
[----:B------:R-:W-:Y:S01]  /*9c80*/  F2FP.BF16.F32.PACK_AB R41, RZ, R41 ;  /* 0x00000029ff29723e */ /* 0x000fe200000010ff */
[----:B0-----:R-:W-:Y:S01]  /*9c90*/  @P5 IMAD.MOV.U32 R4, RZ, RZ, R12 ;  /* 0x000000ffff045224 */ /* 0x001fe200078e000c */
[----:B------:R-:W-:Y:S01]  /*9ca0*/  F2FP.BF16.F32.PACK_AB R42, RZ, R42 ;  /* 0x0000002aff2a723e */ /* 0x000fe200000010ff */
[----:B------:R-:W-:Y:S01]  /*9cb0*/  @P5 IMAD.MOV.U32 R5, RZ, RZ, R13 ;  /* 0x000000ffff055224 */ /* 0x000fe200078e000d */
[----:B------:R-:W-:Y:S01]  /*9cc0*/  F2FP.BF16.F32.PACK_AB R43, RZ, R43 ;  /* 0x0000002bff2b723e */ /* 0x000fe200000010ff */
[-C--:B------:R-:W-:Y:S01]  /*9cd0*/  FMUL R51, R51, R155.reuse ;  /* 0x0000009b33337220 */ /* 0x080fe20000400000 */
[----:B------:R-:W-:Y:S01]  /*9ce0*/  F2FP.BF16.F32.PACK_AB R44, RZ, R44 ;  /* 0x0000002cff2c723e */ /* 0x000fe200000010ff */
[-C--:B------:R-:W-:Y:S01]  /*9cf0*/  FMUL R52, R52, R155.reuse ;  /* 0x0000009b34347220 */ /* 0x080fe20000400000 */
[----:B------:R0:W-:Y:S01]  /*9d00*/  @P5 STG.E.U16 desc[UR36][R4.64+0xe0], R146 ;  /* 0x0000e09204005986 */ /* 0x0001e2000c101524 */
[C---:B------:R-:W-:Y:S01]  /*9d10*/  ISETP.GT.AND P5, PT, R0.reuse, 0x78, P3 ;  /* 0x000000780000780c */ /* 0x040fe20001fa4270 */
[-C--:B------:R-:W-:Y:S01]  /*9d20*/  FMUL R53, R53, R155.reuse ;  /* 0x0000009b35357220 */ /* 0x080fe20000400000 */
[C---:B------:R-:W-:Y:S01]  /*9d30*/  ISETP.GT.AND P3, PT, R0.reuse, 0x79, P3 ;  /* 0x000000790000780c */ /* 0x040fe20001f64270 */
[----:B------:R-:W-:Y:S01]  /*9d40*/  @P4 STG.E.U16 desc[UR36][R12.64+0xe2], R147 ;  /* 0x0000e2930c004986 */ /* 0x000fe2000c101524 */
[----:B------:R-:W-:Y:S01]  /*9d50*/  ISETP.GT.AND P4, PT, R0, 0x78, P0 ;  /* 0x000000780000780c */ /* 0x000fe20000784270 */
[-C--:B------:R-:W-:Y:S01]  /*9d60*/  FMUL R54, R54, R155.reuse ;  /* 0x0000009b36367220 */ /* 0x080fe20000400000 */
[----:B------:R-:W-:Y:S01]  /*9d70*/  ISETP.GT.AND P0, PT, R0, 0x79, P0 ;  /* 0x000000790000780c */ /* 0x000fe20000704270 */
[----:B------:R-:W-:Y:S01]  /*9d80*/  FMUL R55, R55, R155 ;  /* 0x0000009b37377220 */ /* 0x000fe20000400000 */
[----:B------:R-:W-:Y:S01]  /*9d90*/  F2FP.BF16.F32.PACK_AB R45, RZ, R45 ;  /* 0x0000002dff2d723e */ /* 0x000fe200000010ff */
[-C--:B------:R-:W-:Y:S01]  /*9da0*/  FMUL R56, R56, R155.reuse ;  /* 0x0000009b38387220 */ /* 0x080fe20000400000 */
[----:B------:R-:W-:Y:S01]  /*9db0*/  F2FP.BF16.F32.PACK_AB R46, RZ, R46 ;  /* 0x0000002eff2e723e */ /* 0x000fe200000010ff */
[----:B------:R-:W-:Y:S01]  /*9dc0*/  FMUL R57, R57, R155 ;  /* 0x0000009b39397220 */ /* 0x000fe20000400000 */
[----:B------:R-:W-:Y:S01]  /*9dd0*/  F2FP.BF16.F32.PACK_AB R47, RZ, R47 ;  /* 0x0000002fff2f723e */ /* 0x000fe200000010ff */
[----:B------:R-:W-:Y:S01]  /*9de0*/  @P5 STG.E.U16 desc[UR36][R6.64+0xf0], R148 ;  /* 0x0000f09406005986 */ /* 0x000fe2000c101524 */
[----:B0-----:R-:W-:Y:S01]  /*9df0*/  IADD3 R4, P5, R23, R6, RZ ;  /* 0x0000000617047210 */ /* 0x001fe20007fbe0ff */
[-C--:B------:R-:W-:Y:S01]  /*9e00*/  FMUL R58, R58, R155.reuse ;  /* 0x0000009b3a3a7220 */ /* 0x080fe20000400000 */
[----:B------:R-:W-:Y:S01]  /*9e10*/  F2FP.BF16.F32.PACK_AB R48, RZ, R48 ;  /* 0x00000030ff30723e */ /* 0x000fe200000010ff */
[----:B------:R0:W-:Y:S01]  /*9e20*/  @P3 STG.E.U16 desc[UR36][R6.64+0xf2], R149 ;  /* 0x0000f29506003986 */ /* 0x0001e2000c101524 */
[C---:B------:R-:W-:Y:S01]  /*9e30*/  ISETP.GT.AND P3, PT, R0.reuse, RZ, P1 ;  /* 0x000000ff0000720c */ /* 0x040fe20000f64270 */
[----:B------:R-:W-:Y:S01]  /*9e40*/  IMAD.X R5, R21, 0x1, R7, P5 ;  /* 0x0000000115057824 */ /* 0x000fe200028e0607 */
[C---:B------:R-:W-:Y:S01]  /*9e50*/  ISETP.GT.AND P5, PT, R0.reuse, RZ, P2 ;  /* 0x000000ff0000720c */ /* 0x040fe200017a4270 */
        /* <DEDUP_REMOVED lines=10> */
[----:B------:R-:W-:Y:S01]  /*9f00*/  @P3 STG.E.U16 desc[UR36][R4.64], R24 ;  /* 0x0000001804003986 */ /* 0x000fe2000c101524 */
[C---:B0-----:R-:W-:Y:S01]  /*9f10*/  IADD3 R6, P3, R11.reuse, R4, RZ ;  /* 0x000000040b067210 */ /* 0x041fe20007f7e0ff */
[-C--:B------:R-:W-:Y:S01]  /*9f20*/  FMUL R62, R62, R155.reuse ;  /* 0x0000009b3e3e7220 */ /* 0x080fe20000400000 */
[----:B------:R-:W-:Y:S01]  /*9f30*/  F2FP.BF16.F32.PACK_AB R52, RZ, R52 ;  /* 0x00000034ff34723e */ /* 0x000fe200000010ff */
[----:B------:R-:W-:Y:S01]  /*9f40*/  @P4 STG.E.U16 desc[UR36][R4.64+0x2], R25 ;  /* 0x0000021904004986 */ /* 0x000fe2000c101524 */
[----:B------:R-:W-:Y:S01]  /*9f50*/  IADD3 R10, P4, R11, R4, RZ ;  /* 0x000000040b0a7210 */ /* 0x000fe20007f9e0ff */
[--C-:B------:R-:W-:Y:S01]  /*9f60*/  IMAD.X R7, R9, 0x1, R5.reuse, P3 ;  /* 0x0000000109077824 */ /* 0x100fe200018e0605 */
[C---:B------:R-:W-:Y:S01]  /*9f70*/  ISETP.GT.AND P3, PT, R0.reuse, 0x9, P2 ;  /* 0x000000090000780c */ /* 0x040fe20001764270 */
[----:B------:R-:W-:Y:S01]  /*9f80*/  FMUL R63, R63, R155 ;  /* 0x0000009b3f3f7220 */ /* 0x000fe20000400000 */
[----:B------:R-:W-:Y:S01]  /*9f90*/  F2FP.BF16.F32.PACK_AB R53, RZ, R53 ;  /* 0x00000035ff35723e */ /* 0x000fe200000010ff */
[----:B------:R-:W-:Y:S01]  /*9fa0*/  IMAD.X R11, R9, 0x1, R5, P4 ;  /* 0x00000001090b7824 */ /* 0x000fe200020e0605 */
[----:B------:R-:W-:Y:S01]  /*9fb0*/  ISETP.GT.AND P4, PT, R0, 0x8, P1 ;  /* 0x000000080000780c */ /* 0x000fe20000f84270 */
[-C--:B------:R-:W-:Y:S01]  /*9fc0*/  FMUL R64, R64, R155.reuse ;  /* 0x0000009b40407220 */ /* 0x080fe20000400000 */
[----:B------:R-:W-:Y:S01]  /*9fd0*/  F2FP.BF16.F32.PACK_AB R54, RZ, R54 ;  /* 0x00000036ff36723e */ /* 0x000fe200000010ff */
[-C--:B------:R-:W-:Y:S01]  /*9fe0*/  FMUL R65, R65, R155.reuse ;  /* 0x0000009b41417220 */ /* 0x080fe20000400000 */
        /* <DEDUP_REMOVED lines=13> */
[-C--:B------:R-:W-:Y:S01]  /*a0c0*/  FMUL R70, R70, R155.reuse ;  /* 0x0000009b46467220 */ /* 0x080fe20000400000 */
[----:B------:R-:W-:Y:S01]  /*a0d0*/  @P5 STG.E.U16 desc[UR36][R4.64+0x12], R29 ;  /* 0x0000121d04005986 */ /* 0x000fe2000c101524 */
[C---:B------:R-:W-:Y:S01]  /*a0e0*/  ISETP.GT.AND P5, PT, R0.reuse, 0x11, P1 ;  /* 0x000000110000780c */ /* 0x040fe20000fa4270 */
[-C--:B------:R-:W-:Y:S01]  /*a0f0*/  FMUL R71, R71, R155.reuse ;  /* 0x0000009b47477220 */ /* 0x080fe20000400000 */
[----:B------:R-:W-:Y:S01]  /*a100*/  F2FP.BF16.F32.PACK_AB R58, RZ, R58 ;  /* 0x0000003aff3a723e */ /* 0x000fe200000010ff */
[----:B------:R0:W-:Y:S01]  /*a110*/  @P0 STG.E.U16 desc[UR36][R6.64+0x10], R30 ;  /* 0x0000101e06000986 */ /* 0x0001e2000c101524 */
[----:B------:R-:W-:Y:S01]  /*a120*/  ISETP.GT.AND P0, PT, R0, 0x10, P2 ;  /* 0x000000100000780c */ /* 0x000fe20001704270 */
[----:B------:R-:W-:Y:S01]  /*a130*/  FMUL R72, R72, R155 ;  /* 0x0000009b48487220 */ /* 0x000fe20000400000 */
[----:B------:R-:W-:Y:S01]  /*a140*/  F2FP.BF16.F32.PACK_AB R59, RZ, R59 ;  /* 0x0000003bff3b723e */ /* 0x000fe200000010ff */
[----:B------:R-:W-:Y:S01]  /*a150*/  @P3 STG.E.U16 desc[UR36][R14.64+0x12], R31 ;  /* 0x0000121f0e003986 */ /* 0x000fe2000c101524 */
[C---:B------:R-:W-:Y:S01]  /*a160*/  ISETP.GT.AND P3, PT, R0.reuse, 0x11, P2 ;  /* 0x000000110000780c */ /* 0x040fe20001764270 */
[-C--:B------:R-:W-:Y:S01]  /*a170*/  FMUL R73, R73, R155.reuse ;  /* 0x0000009b49497220 */ /* 0x080fe20000400000 */
[----:B------:R-:W-:Y:S01]  /*a180*/  F2FP.BF16.F32.PACK_AB R60, RZ, R60 ;  /* 0x0000003cff3c723e */ /* 0x000fe200000010ff */
[----:B------:R-:W-:Y:S01]  /*a190*/  @P4 STG.E.U16 desc[UR36][R4.64+0x20], R32 ;  /* 0x0000202004004986 */ /* 0x000fe2000c101524 */
[----:B------:R-:W-:Y:S01]  /*a1a0*/  ISETP.GT.AND P4, PT, R0, 0x18, P1 ;  /* 0x000000180000780c */ /* 0x000fe20000f84270 */
[----:B------:R-:W-:Y:S01]  /*a1b0*/  FMUL R74, R74, R155 ;  /* 0x0000009b4a4a7220 */ /* 0x000fe20000400000 */
[----:B------:R-:W-:Y:S01]  /*a1c0*/  F2FP.BF16.F32.PACK_AB R61, RZ, R61 ;  /* 0x0000003dff3d723e */ /* 0x000fe200000010ff */
[----:B------:R-:W-:Y:S01]  /*a1d0*/  @P5 STG.E.U16 desc[UR36][R4.64+0x22], R33 ;  /* 0x0000222104005986 */ /* 0x000fe2000c101524 */
[----:B------:R-:W-:Y:S01]  /*a1e0*/  ISETP.GT.AND P5, PT, R0, 0x19, P1 ;  /* 0x000000190000780c */ /* 0x000fe20000fa4270 */
[--C-:B0-----:R-:W-:Y:S01]  /*a1f0*/  @P0 IMAD.MOV.U32 R6, RZ, RZ, R14.reuse ;  /* 0x000000ffff060224 */ /* 0x101fe200078e000e */
[----:B------:R-:W-:Y:S01]  /*a200*/  F2FP.BF16.F32.PACK_AB R62, RZ, R62 ;  /* 0x0000003eff3e723e */ /* 0x000fe200000010ff */
[--C-:B------:R-:W-:Y:S01]  /*a210*/  @P0 IMAD.MOV.U32 R7, RZ, RZ, R15.reuse ;  /* 0x000000ffff070224 */ /* 0x100fe200078e000f */
[----:B------:R-:W-:Y:S01]  /*a220*/  F2FP.BF16.F32.PACK_AB R63, RZ, R63 ;  /* 0x0000003fff3f723e */ /* 0x000fe200000010ff */
[-C--:B------:R-:W-:Y:S01]  /*a230*/  FMUL R75, R75, R155.reuse ;  /* 0x0000009b4b4b7220 */ /* 0x080fe20000400000 */
[----:B------:R-:W-:Y:S01]  /*a240*/  F2FP.BF16.F32.PACK_AB R64, RZ, R64 ;  /* 0x00000040ff40723e */ /* 0x000fe200000010ff */
[-C--:B------:R-:W-:Y:S01]  /*a250*/  FMUL R76, R76, R155.reuse ;  /* 0x0000009b4c4c7220 */ /* 0x080fe20000400000 */
[----:B------:R0:W-:Y:S01]  /*a260*/  @P0 STG.E.U16 desc[UR36][R6.64+0x20], R34 ;  /* 0x0000202206000986 */ /* 0x0001e2000c101524 */
        /* <DEDUP_REMOVED lines=11> */
[--C-:B0-----:R-:W-:Y:S01]  /*a320*/  @P3 IMAD.MOV.U32 R6, RZ, RZ, R14.reuse ;  /* 0x000000ffff063224 */ /* 0x101fe200078e000e */
[----:B------:R-:W-:Y:S01]  /*a330*/  @P3 MOV R7, R15 ;  /* 0x0000000f00073202 */ /* 0x000fe20000000f00 */
[-C--:B------:R-:W-:Y:S01]  /*a340*/  FMUL R82, R82, R155.reuse ;  /* 0x0000009b52527220 */ /* 0x080fe20000400000 */
[----:B------:R-:W-:Y:S01]  /*a350*/  F2FP.BF16.F32.PACK_AB R70, RZ, R70 ;  /* 0x00000046ff46723e */ /* 0x000fe200000010ff */
[----:B------:R-:W-:Y:S01]  /*a360*/  FMUL R83, R83, R155 ;  /* 0x0000009b53537220 */ /* 0x000fe20000400000 */
[----:B------:R-:W-:Y:S01]  /*a370*/  F2FP.BF16.F32.PACK_AB R71, RZ, R71 ;  /* 0x00000047ff47723e */ /* 0x000fe200000010ff */
[----:B------:R0:W-:Y:S01]  /*a380*/  @P3 STG.E.U16 desc[UR36][R6.64+0x22], R35 ;  /* 0x0000222306003986 */ /* 0x0001e2000c101524 */
        /* <DEDUP_REMOVED lines=11> */
[----:B0-----:R-:W-:Y:S01]  /*a440*/  @P0 IMAD.MOV.U32 R6, RZ, RZ, R14 ;  /* 0x000000ffff060224 */ /* 0x001fe200078e000e */
[----:B------:R-:W-:Y:S01]  /*a450*/  F2FP.BF16.F32.PACK_AB R75, RZ, R75 ;  /* 0x0000004bff4b723e */ /* 0x000fe200000010ff */
[----:B------:R-:W-:Y:S01]  /*a460*/  @P0 IMAD.MOV.U32 R7, RZ, RZ, R15 ;  /* 0x000000ffff070224 */ /* 0x000fe200078e000f */
[----:B------:R-:W-:Y:S01]  /*a470*/  F2FP.BF16.F32.PACK_AB R76, RZ, R76 ;  /* 0x0000004cff4c723e */ /* 0x000fe200000010ff */
[----:B------:R-:W-:Y:S01]  /*a480*/  FMUL R87, R87, R155 ;  /* 0x0000009b57577220 */ /* 0x000fe20000400000 */
[----:B------:R-:W-:-:S02]  /*a490*/  F2FP.BF16.F32.PACK_AB R77, RZ, R77 ;  /* 0x0000004dff4d723e */ /* 0x000fc400000010ff */
[----:B------:R0:W-:Y:S01]  /*a4a0*/  @P0 STG.E.U16 desc[UR36][R6.64+0x30], R38 ;  /* 0x0000302606000986 */ /* 0x0001e2000c101524 */
[----:B------:R-:W-:Y:S02]  /*a4b0*/  ISETP.GT.AND P0, PT, R0, 0x20, P2 ;  /* 0x000000200000780c */ /* 0x000fe40001704270 */
[----:B------:R-:W-:Y:S02]  /*a4c0*/  F2FP.BF16.F32.PACK_AB R78, RZ, R78 ;  /* 0x0000004eff4e723e */ /* 0x000fe400000010ff */
[----:B------:R-:W-:Y:S02]  /*a4d0*/  F2FP.BF16.F32.PACK_AB R79, RZ, R79 ;  /* 0x0000004fff4f723e */ /* 0x000fe400000010ff */
[----:B------:R-:W-:Y:S02]  /*a4e0*/  F2FP.BF16.F32.PACK_AB R80, RZ, R80 ;  /* 0x00000050ff50723e */ /* 0x000fe400000010ff */
[----:B------:R-:W-:Y:S02]  /*a4f0*/  F2FP.BF16.F32.PACK_AB R81, RZ, R81 ;  /* 0x00000051ff51723e */ /* 0x000fe400000010ff */
[----:B------:R-:W-:Y:S01]  /*a500*/  F2FP.BF16.F32.PACK_AB R82, RZ, R82 ;  /* 0x00000052ff52723e */ /* 0x000fe200000010ff */
[----:B0-----:R-:W-:Y:S01]  /*a510*/  @P3 IMAD.MOV.U32 R6, RZ, RZ, R14 ;  /* 0x000000ffff063224 */ /* 0x001fe200078e000e */
[----:B------:R-:W-:Y:S01]  /*a520*/  F2FP.BF16.F32.PACK_AB R83, RZ, R83 ;  /* 0x00000053ff53723e */ /* 0x000fe200000010ff */
[----:B------:R-:W-:Y:S01]  /*a530*/  @P3 IMAD.MOV.U32 R7, RZ, RZ, R15 ;  /* 0x000000ffff073224 */ /* 0x000fe200078e000f */
[----:B------:R-:W-:-:S02]  /*a540*/  F2FP.BF16.F32.PACK_AB R84, RZ, R84 ;  /* 0x00000054ff54723e */ /* 0x000fc400000010ff */
[----:B------:R-:W-:Y:S02]  /*a550*/  F2FP.BF16.F32.PACK_AB R85, RZ, R85 ;  /* 0x00000055ff55723e */ /* 0x000fe400000010ff */
[----:B------:R0:W-:Y:S01]  /*a560*/  @P3 STG.E.U16 desc[UR36][R6.64+0x32], R39 ;  /* 0x0000322706003986 */ /* 0x0001e2000c101524 */
[C---:B------:R-:W-:Y:S02]  /*a570*/  ISETP.GT.AND P3, PT, R0.reuse, 0x21, P2 ;  /* 0x000000210000780c */ /* 0x040fe40001764270 */
[----:B------:R-:W-:Y:S01]  /*a580*/  F2FP.BF16.F32.PACK_AB R86, RZ, R86 ;  /* 0x00000056ff56723e */ /* 0x000fe200000010ff */
[----:B------:R-:W-:Y:S01]  /*a590*/  @P4 STG.E.U16 desc[UR36][R4.64+0x40], R40 ;  /* 0x0000402804004986 */ /* 0x000fe2000c101524 */
[C---:B------:R-:W-:Y:S02]  /*a5a0*/  ISETP.GT.AND P4, PT, R0.reuse, 0x28, P1 ;  /* 0x000000280000780c */ /* 0x040fe40000f84270 */
[----:B------:R-:W-:Y:S01]  /*a5b0*/  F2FP.BF16.F32.PACK_AB R87, RZ, R87 ;  /* 0x00000057ff57723e */ /* 0x000fe200000010ff */
[----:B------:R-:W-:Y:S01]  /*a5c0*/  @P5 STG.E.U16 desc[UR36][R4.64+0x42], R41 ;  /* 0x0000422904005986 */ /* 0x000fe2000c101524 */
[----:B------:R-:W-:Y:S01]  /*a5d0*/  ISETP.GT.AND P5, PT, R0, 0x29, P1 ;  /* 0x000000290000780c */ /* 0x000fe20000fa4270 */
[----:B0-----:R-:W-:-:S02]  /*a5e0*/  @P0 IMAD.MOV.U32 R6, RZ, RZ, R14 ;  /* 0x000000ffff060224 */ /* 0x001fc400078e000e */
[----:B------:R-:W-:-:S05]  /*a5f0*/  @P0 IMAD.MOV.U32 R7, RZ, RZ, R15 ;  /* 0x000000ffff070224 */ /* 0x000fca00078e000f */
[----:B------:R0:W-:Y:S01]  /*a600*/  @P0 STG.E.U16 desc[UR36][R6.64+0x40], R42 ;  /* 0x0000402a06000986 */ /* 0x0001e2000c101524 */
[----:B------:R-:W-:Y:S01]  /*a610*/  ISETP.GT.AND P0, PT, R0, 0x28, P2 ;  /* 0x000000280000780c */ /* 0x000fe20001704270 */
[----:B0-----:R-:W-:Y:S02]  /*a620*/  @P3 IMAD.MOV.U32 R6, RZ, RZ, R14 ;  /* 0x000000ffff063224 */ /* 0x001fe400078e000e */
[----:B------:R-:W-:-:S05]  /*a630*/  @P3 IMAD.MOV.U32 R7, RZ, RZ, R15 ;  /* 0x000000ffff073224 */ /* 0x000fca00078e000f */
[----:B------:R0:W-:Y:S01]  /*a640*/  @P3 STG.E.U16 desc[UR36][R6.64+0x42], R43 ;  /* 0x0000422b06003986 */ /* 0x0001e2000c101524 */
[----:B------:R-:W-:-:S03]  /*a650*/  ISETP.GT.AND P3, PT, R0, 0x29, P2 ;  /* 0x000000290000780c */ /* 0x000fc60001764270 */
[----:B------:R-:W-:Y:S01]  /*a660*/  @P4 STG.E.U16 desc[UR36][R4.64+0x50], R44 ;  /* 0x0000502c04004986 */ /* 0x000fe2000c101524 */
[----:B------:R-:W-:-:S03]  /*a670*/  ISETP.GT.AND P4, PT, R0, 0x30, P1 ;  /* 0x000000300000780c */ /* 0x000fc60000f84270 */
[----:B------:R-:W-:Y:S01]  /*a680*/  @P5 STG.E.U16 desc[UR36][R4.64+0x52], R45 ;  /* 0x0000522d04005986 */ /* 0x000fe2000c101524 */
[----:B------:R-:W-:Y:S01]  /*a690*/  ISETP.GT.AND P5, PT, R0, 0x31, P1 ;  /* 0x000000310000780c */ /* 0x000fe20000fa4270 */
[----:B0-----:R-:W-:Y:S02]  /*a6a0*/  @P0 IMAD.MOV.U32 R6, RZ, RZ, R14 ;  /* 0x000000ffff060224 */ /* 0x001fe400078e000e */
[----:B------:R-:W-:-:S05]  /*a6b0*/  @P0 IMAD.MOV.U32 R7, RZ, RZ, R15 ;  /* 0x000000ffff070224 */ /* 0x000fca00078e000f */
[----:B------:R0:W-:Y:S01]  /*a6c0*/  @P0 STG.E.U16 desc[UR36][R6.64+0x50], R46 ;  /* 0x0000502e06000986 */ /* 0x0001e2000c101524 */
[----:B------:R-:W-:Y:S02]  /*a6d0*/  ISETP.GT.AND P0, PT, R0, 0x30, P2 ;  /* 0x000000300000780c */ /* 0x000fe40001704270 */
[----:B0-----:R-:W-:Y:S01]  /*a6e0*/  @P3 MOV R6, R14 ;  /* 0x0000000e00063202 */ /* 0x001fe20000000f00 */
        /* <DEDUP_REMOVED lines=31> */
[----:B0-----:R-:W-:Y:S01]  /*a8e0*/  @P0 IMAD.MOV.U32 R6, RZ, RZ, R14 ;  /* 0x000000ffff060224 */ /* 0x001fe200078e000e */
[----:B------:R-:W-:-:S05]  /*a8f0*/  @P0 MOV R7, R15 ;  /* 0x0000000f00070202 */ /* 0x000fca0000000f00 */
        /* <DEDUP_REMOVED lines=33> */
[----:B------:R-:W-:Y:S02]  /*ab10*/  ISETP.GT.AND P5, PT, R0, 0x61, P1 ;  /* 0x000000610000780c */ /* 0x000fe40000fa4270 */
[----:B0-----:R-:W-:Y:S01]  /*ab20*/  @P0 MOV R6, R14 ;  /* 0x0000000e00060202 */ /* 0x001fe20000000f00 */
        /* <DEDUP_REMOVED lines=27> */
[----:B0-----:R-:W-:Y:S01]  /*ace0*/  @P3 IMAD.MOV.U32 R6, RZ, RZ, R14 ;  /* 0x000000ffff063224 */ /* 0x001fe200078e000e */
[----:B------:R-:W-:-:S05]  /*acf0*/  @P3 MOV R7, R15 ;  /* 0x0000000f00073202 */ /* 0x000fca0000000f00 */
[----:B------:R0:W-:Y:S01]  /*ad00*/  @P3 STG.E.U16 desc[UR36][R6.64+0xd2], R79 ;  /* 0x0000d24f06003986 */ /* 0x0001e2000c101524 */
[C---:B------:R-:W-:Y:S02]  /*ad10*/  ISETP.GT.AND P3, PT, R0.reuse, 0x78, P1 ;  /* 0x000000780000780c */ /* 0x040fe40000f64270 */
[C---:B------:R-:W-:Y:S01]  /*ad20*/  ISETP.GT.AND P1, PT, R0.reuse, 0x79, P1 ;  /* 0x000000790000780c */ /* 0x040fe20000f24270 */
[----:B------:R-:W-:Y:S01]  /*ad30*/  @P4 STG.E.U16 desc[UR36][R4.64+0xe0], R80 ;  /* 0x0000e05004004986 */ /* 0x000fe2000c101524 */
[----:B------:R-:W-:-:S03]  /*ad40*/  ISETP.GT.AND P4, PT, R0, 0x71, P2 ;  /* 0x000000710000780c */ /* 0x000fc60001784270 */
[----:B------:R-:W-:Y:S01]  /*ad50*/  @P5 STG.E.U16 desc[UR36][R4.64+0xe2], R81 ;  /* 0x0000e25104005986 */ /* 0x000fe2000c101524 */
[C---:B------:R-:W-:Y:S02]  /*ad60*/  ISETP.GT.AND P5, PT, R0.reuse, 0x78, P2 ;  /* 0x000000780000780c */ /* 0x040fe400017a4270 */
[----:B------:R-:W-:Y:S01]  /*ad70*/  ISETP.GT.AND P2, PT, R0, 0x79, P2 ;  /* 0x000000790000780c */ /* 0x000fe20001744270 */
[----:B0-----:R-:W-:Y:S02]  /*ad80*/  @P0 IMAD.MOV.U32 R6, RZ, RZ, R14 ;  /* 0x000000ffff060224 */ /* 0x001fe400078e000e */
[----:B------:R-:W-:-:S05]  /*ad90*/  @P0 IMAD.MOV.U32 R7, RZ, RZ, R15 ;  /* 0x000000ffff070224 */ /* 0x000fca00078e000f */
[----:B------:R0:W-:Y:S02]  /*ada0*/  @P0 STG.E.U16 desc[UR36][R6.64+0xe0], R82 ;  /* 0x0000e05206000986 */ /* 0x0001e4000c101524 */
[----:B0-----:R-:W-:Y:S02]  /*adb0*/  @P4 IMAD.MOV.U32 R6, RZ, RZ, R14 ;  /* 0x000000ffff064224 */ /* 0x001fe400078e000e */
[----:B------:R-:W-:-:S05]  /*adc0*/  @P4 IMAD.MOV.U32 R7, RZ, RZ, R15 ;  /* 0x000000ffff074224 */ /* 0x000fca00078e000f */
[----:B------:R-:W-:Y:S04]  /*add0*/  @P4 STG.E.U16 desc[UR36][R6.64+0xe2], R83 ;  /* 0x0000e25306004986 */ /* 0x000fe8000c101524 */
[----:B------:R-:W-:Y:S04]  /*ade0*/  @P3 STG.E.U16 desc[UR36][R4.64+0xf0], R84 ;  /* 0x0000f05404003986 */ /* 0x000fe8000c101524 */
[----:B------:R0:W-:Y:S02]  /*adf0*/  @P1 STG.E.U16 desc[UR36][R4.64+0xf2], R85 ;  /* 0x0000f25504001986 */ /* 0x0001e4000c101524 */
[----:B0-----:R-:W-:-:S02]  /*ae00*/  @P5 IMAD.MOV.U32 R4, RZ, RZ, R14 ;  /* 0x000000ffff045224 */ /* 0x001fc400078e000e */
[----:B------:R-:W-:-:S05]  /*ae10*/  @P5 IMAD.MOV.U32 R5, RZ, RZ, R15 ;  /* 0x000000ffff055224 */ /* 0x000fca00078e000f */
[----:B------:R0:W-:Y:S04]  /*ae20*/  @P5 STG.E.U16 desc[UR36][R4.64+0xf0], R86 ;  /* 0x0000f05604005986 */ /* 0x0001e8000c101524 */
[----:B------:R0:W-:Y:S02]  /*ae30*/  @P2 STG.E.U16 desc[UR36][R14.64+0xf2], R87 ;  /* 0x0000f2570e002986 */ /* 0x0001e4000c101524 */
.L_x_284:
[----:B------:R-:W-:Y:S05]  /*ae40*/  BSYNC B0 ;  /* 0x0000000000007941 */ /* 0x000fea0003800000 */
.L_x_32:
[----:B------:R-:W-:Y:S01]  /*ae50*/  ULDC UR4, c[0x0][0xc] ;  /* 0x0000030000047ab9 */ /* 0x000fe20000000800 */
[----:B------:R-:W-:Y:S01]  /*ae60*/  ULDC UR5, c[0x0][0x10] ;  /* 0x0000040000057ab9 */ /* 0x000fe20000000800 */
[----:B0-----:R-:W0:Y:S01]  /*ae70*/  LDC R3, c[0x0][0x14] ;  /* 0x00000500ff037b82 */ /* 0x001e220000000800 */
[----:B------:R-:W-:Y:S01]  /*ae80*/  UIMAD.WIDE.U32 UR4, UR4, UR5, URZ ;  /* 0x00000005040472a5 */ /* 0x000fe2000f8e003f */
[----:B------:R-:W-:Y:S01]  /*ae90*/  PRMT R0, RZ, 0x7610, R0 ;  /* 0x00007610ff007816 */ /* 0x000fe20000000000 */
[----:B-----5:R-:W-:Y:S02]  /*aea0*/  IMAD.MOV.U32 R154, RZ, RZ, -0x1 ;  /* 0xffffffffff9a7424 */ /* 0x020fe400078e00ff */
[----:B------:R-:W-:Y:S02]  /*aeb0*/  IMAD.MOV.U32 R23, RZ, RZ, -0x1 ;  /* 0xffffffffff177424 */ /* 0x000fe400078e00ff */
[----:B0-----:R-:W-:-:S04]  /*aec0*/  IMAD.WIDE.U32 R16, R3, UR4, R16 ;  /* 0x0000000403107c25 */ /* 0x001fc8000f8e0010 */
[----:B------:R-:W-:Y:S01]  /*aed0*/  IMAD R3, R3, UR5, RZ ;  /* 0x0000000503037c24 */ /* 0x000fe2000f8e02ff */
[----:B------:R-:W-:Y:S02]  /*aee0*/  ULDC.64 UR4, c[0x0][0x650] ;  /* 0x0001940000047ab9 */ /* 0x000fe40000000a00 */
[----:B------:R-:W-:Y:S01]  /*aef0*/  ISETP.GE.U32.AND P0, PT, R16, UR4, PT ;  /* 0x0000000410007c0c */ /* 0x000fe2000bf06070 */
[----:B------:R-:W-:-:S05]  /*af00*/  IMAD.IADD R17, R17, 0x1, R3 ;  /* 0x0000000111117824 */ /* 0x000fca00078e0203 */
[----:B------:R-:W-:-:S13]  /*af10*/  ISETP.GE.U32.AND.EX P0, PT, R17, UR5, PT, P0 ;  /* 0x0000000511007c0c */ /* 0x000fda000bf06100 */
[----:B------:R-:W-:Y:S05]  /*af20*/  @P0 BRA `(.L_x_285) ;  /* 0x0000000400640947 */ /* 0x000fea0003800000 */
[----:B------:R-:W0:Y:S01]  /*af30*/  S2R R12, SR_CTAID.X ;  /* 0x00000000000c7919 */ /* 0x000e220000002500 */
[----:B-12---:R-:W1:Y:S01]  /*af40*/  LDC.64 R10, c[0x0][0x628] ;  /* 0x00018a00ff0a7b82 */ /* 0x006e620000000a00 */
[----:B------:R-:W-:Y:S01]  /*af50*/  ULDC UR4, c[0x0][0x150] ;  /* 0x0000540000047ab9 */ /* 0x000fe20000000800 */
[----:B------:R-:W-:Y:S01]  /*af60*/  IMAD.MOV.U32 R8, RZ, RZ, R16 ;  /* 0x000000ffff087224 */ /* 0x000fe200078e0010 */
[----:B------:R-:W2:Y:S01]  /*af70*/  S2R R24, SR_CTAID.Y ;  /* 0x0000000000187919 */ /* 0x000ea20000002600 */
[----:B------:R-:W-:-:S04]  /*af80*/  MOV R9, R17 ;  /* 0x0000001100097202 */ /* 0x000fc80000000f00 */
[----:B------:R-:W2:Y:S08]  /*af90*/  LDC R21, c[0x0][0x144] ;  /* 0x00005100ff157b82 */ /* 0x000eb00000000800 */
[----:B------:R-:W2:Y:S08]  /*afa0*/  LDC R0, c[0x0][0x630] ;  /* 0x00018c00ff007b82 */ /* 0x000eb00000000800 */
[----:B------:R-:W2:Y:S01]  /*afb0*/  LDC.64 R14, c[0x0][0x620] ;  /* 0x00018800ff0e7b82 */ /* 0x000ea20000000a00 */
[----:B-1----:R-:W-:-:S04]  /*afc0*/  ISETP.NE.U32.AND P0, PT, R10, RZ, PT ;  /* 0x000000ff0a00720c */ /* 0x002fc80003f05070 */
[----:B------:R-:W-:Y:S02]  /*afd0*/  ISETP.NE.AND.EX P0, PT, R11, RZ, PT, P0 ;  /* 0x000000ff0b00720c */ /* 0x000fe40003f05300 */
[----:B0-----:R-:W-:-:S05]  /*afe0*/  I2FP.F32.U32 R3, R12 ;  /* 0x0000000c00037245 */ /* 0x001fca0000201000 */
[----:B------:R-:W-:-:S04]  /*aff0*/  FMUL R3, R3, UR4 ;  /* 0x0000000403037c20 */ /* 0x000fc80008400000 */
[----:B------:R0:W1:Y:S02]  /*b000*/  F2I.U32.TRUNC.NTZ R20, R3 ;  /* 0x0000000300147305 */ /* 0x000064000020f000 */
[----:B------:R-:W-:Y:S05]  /*b010*/  @!P0 BRA `(.L_x_286) ;  /* 0x0000000000288947 */ /* 0x000fea0003800000 */
[----:B0-----:R-:W0:Y:S02]  /*b020*/  LDC R3, c[0x0][0x634] ;  /* 0x00018d00ff037b82 */ /* 0x001e240000000800 */
        /* <DEDUP_REMOVED lines=9> */
.L_x_286:
[----:B------:R-:W5:Y:S01]  /*b0c0*/  LDC.64 R30, c[0x0][0x640] ;  /* 0x00019000ff1e7b82 */ /* 0x000f620000000a00 */
[-CC-:B--2---:R-:W-:Y:S01]  /*b0d0*/  SHF.R.U64 R23, R8, R0.reuse, R9.reuse ;  /* 0x0000000008177219 */ /* 0x184fe20000001209 */
[----:B-1----:R-:W-:Y:S01]  /*b0e0*/  IMAD.MOV R20, RZ, RZ, -R20 ;  /* 0x000000ffff147224 */ /* 0x002fe200078e0a14 */
[----:B------:R-:W-:Y:S01]  /*b0f0*/  SHF.R.U32.HI R0, RZ, R0, R9 ;  /* 0x00000000ff007219 */ /* 0x000fe20000011609 */
[----:B------:R-:W-:Y:S01]  /*b100*/  ULDC UR4, c[0x0][0x154] ;  /* 0x0000550000047ab9 */ /* 0x000fe20000000800 */
[----:B0-----:R-:W-:Y:S01]  /*b110*/  IADD3 R3, P0, RZ, -R23, RZ ;  /* 0x80000017ff037210 */ /* 0x001fe20007f1e0ff */
[----:B------:R-:W-:Y:S02]  /*b120*/  IMAD R26, R21, R20, R12 ;  /* 0x00000014151a7224 */ /* 0x000fe400078e020c */
[----:B------:R-:W0:Y:S01]  /*b130*/  LDC R6, c[0x0][0x618] ;  /* 0x00018600ff067b82 */ /* 0x000e220000000800 */
[----:B------:R-:W-:Y:S02]  /*b140*/  IMAD.MOV.U32 R7, RZ, RZ, 0x1 ;  /* 0x00000001ff077424 */ /* 0x000fe400078e00ff */
[----:B------:R-:W-:-:S04]  /*b150*/  IMAD.X R5, RZ, RZ, ~R0, P0 ;  /* 0x000000ffff057224 */ /* 0x000fc800000e0e00 */
[-C--:B------:R-:W-:Y:S01]  /*b160*/  IMAD R0, R5, R14.reuse, RZ ;  /* 0x0000000e05007224 */ /* 0x080fe200078e02ff */
[----:B------:R-:W1:Y:S01]  /*b170*/  LDC R8, c[0x0][0x608] ;  /* 0x00018200ff087b82 */ /* 0x000e620000000800 */
[----:B------:R-:W-:-:S04]  /*b180*/  IMAD.WIDE.U32 R4, R3, R14, R16 ;  /* 0x0000000e03047225 */ /* 0x000fc800078e0010 */
[----:B------:R-:W-:Y:S01]  /*b190*/  IMAD R3, R3, R15, R0 ;  /* 0x0000000f03037224 */ /* 0x000fe200078e0200 */
[----:B------:R-:W-:Y:S02]  /*b1a0*/  I2FP.F32.U32 R0, R24 ;  /* 0x0000001800007245 */ /* 0x000fe40000201000 */
[----:B------:R-:W2:Y:S01]  /*b1b0*/  LDC R28, c[0x0][0x658] ;  /* 0x00019600ff1c7b82 */ /* 0x000ea20000000800 */
[----:B------:R-:W-:Y:S01]  /*b1c0*/  IMAD.IADD R3, R5, 0x1, R3 ;  /* 0x0000000105037824 */ /* 0x000fe200078e0203 */
[----:B-----5:R-:W-:Y:S01]  /*b1d0*/  ISETP.NE.U32.AND P0, PT, R30, RZ, PT ;  /* 0x000000ff1e00720c */ /* 0x020fe20003f05070 */
[----:B------:R-:W-:Y:S01]  /*b1e0*/  FMUL R0, R0, UR4 ;  /* 0x0000000400007c20 */ /* 0x000fe20008400000 */
[----:B------:R-:W-:Y:S02]  /*b1f0*/  IMAD.MOV.U32 R5, RZ, RZ, -0x1 ;  /* 0xffffffffff057424 */ /* 0x000fe400078e00ff */
[----:B------:R-:W-:Y:S01]  /*b200*/  ISETP.NE.AND.EX P0, PT, R31, RZ, PT, P0 ;  /* 0x000000ff1f00720c */ /* 0x000fe20003f05300 */
[----:B------:R1:W2:Y:S01]  /*b210*/  F2I.U32.TRUNC.NTZ R13, R0 ;  /* 0x00000000000d7305 */ /* 0x0002a2000020f000 */
[----:B------:R-:W3:Y:S01]  /*b220*/  LDC R15, c[0x0][0x148] ;  /* 0x00005200ff0f7b82 */ /* 0x000ee20000000800 */
[----:B0-----:R-:W-:-:S02]  /*b230*/  SHF.R.U64 R12, R4, R6, R3 ;  /* 0x00000006040c7219 */ /* 0x001fc40000001203 */
[----:B------:R-:W-:-:S05]  /*b240*/  SHF.R.U32.HI R3, RZ, R6, R3 ;  /* 0x00000006ff037219 */ /* 0x000fca0000011603 */
[----:B------:R-:W0:Y:S01]  /*b250*/  LDC R20, c[0x0][0x600] ;  /* 0x00018000ff147b82 */ /* 0x000e220000000800 */
[-CC-:B-1----:R-:W-:Y:S02]  /*b260*/  SHF.R.U64 R10, R12, R8.reuse, R3.reuse ;  /* 0x000000080c0a7219 */ /* 0x182fe40000001203 */
[----:B------:R-:W-:-:S05]  /*b270*/  SHF.R.U32.HI R3, RZ, R8, R3 ;  /* 0x00000008ff037219 */ /* 0x000fca0000011603 */
[----:B------:R-:W1:Y:S01]  /*b280*/  LDC R21, c[0x0][0x648] ;  /* 0x00019200ff157b82 */ /* 0x000e620000000800 */
[-C--:B--2---:R-:W-:Y:S02]  /*b290*/  SHF.L.U32 R4, R5, R28.reuse, RZ ;  /* 0x0000001c05047219 */ /* 0x084fe400000006ff */
[-CC-:B------:R-:W-:Y:S02]  /*b2a0*/  SHF.R.U64 R14, R10, R28.reuse, R3.reuse ;  /* 0x0000001c0a0e7219 */ /* 0x180fe40000001203 */
[----:B------:R-:W-:Y:S02]  /*b2b0*/  SHF.R.U32.HI R5, RZ, R28, R3 ;  /* 0x0000001cff057219 */ /* 0x000fe40000011603 */
[----:B------:R-:W-:Y:S01]  /*b2c0*/  LOP3.LUT R153, RZ, R4, RZ, 0x33, !PT ;  /* 0x00000004ff997212 */ /* 0x000fe200078e33ff */
[----:B------:R-:W2:Y:S01]  /*b2d0*/  LDC R25, c[0x0][0x638] ;  /* 0x00018e00ff197b82 */ /* 0x000ea20000000800 */
[----:B------:R-:W-:Y:S01]  /*b2e0*/  SHF.L.U32 R28, R7, R28, RZ ;  /* 0x0000001c071c7219 */ /* 0x000fe200000006ff */
[----:B------:R-:W-:-:S06]  /*b2f0*/  IMAD.MOV.U32 R4, RZ, RZ, R14 ;  /* 0x000000ffff047224 */ /* 0x000fcc00078e000e */
[----:B------:R-:W0:Y:S01]  /*b300*/  LDC R27, c[0x0][0x610] ;  /* 0x00018400ff1b7b82 */ /* 0x000e220000000800 */
[----:B------:R-:W-:Y:S05]  /*b310*/  @!P0 BRA `(.L_x_287) ;  /* 0x0000000000288947 */ /* 0x000fea0003800000 */
[----:B------:R-:W5:Y:S02]  /*b320*/  LDC R3, c[0x0][0x64c] ;  /* 0x00019300ff037b82 */ /* 0x000f640000000800 */
[----:B-----5:R-:W-:-:S05]  /*b330*/  IADD3 R3, P0, R14, R3, RZ ;  /* 0x000000030e037210 */ /* 0x020fca0007f1e0ff */
[----:B------:R-:W-:-:S04]  /*b340*/  IMAD.X R11, RZ, RZ, R5, P0 ;  /* 0x000000ffff0b7224 */ /* 0x000fc800000e0605 */
[----:B------:R-:W-:-:S04]  /*b350*/  IMAD.WIDE.U32 R4, R11, R30, RZ ;  /* 0x0000001e0b047225 */ /* 0x000fc800078e00ff */
[----:B------:R-:W-:-:S04]  /*b360*/  IMAD.WIDE.U32 R6, P0, R3, R31, R4 ;  /* 0x0000001f03067225 */ /* 0x000fc80007800004 */
[----:B------:R-:W-:Y:S01]  /*b370*/  IMAD.WIDE.U32 R4, R3, R30, RZ ;  /* 0x0000001e03047225 */ /* 0x000fe200078e00ff */
[----:B------:R-:W-:-:S03]  /*b380*/  IADD3.X R9, RZ, RZ, RZ, P0, !PT ;  /* 0x000000ffff097210 */ /* 0x000fc600007fe4ff */
[----:B------:R-:W-:Y:S01]  /*b390*/  IMAD.MOV.U32 R8, RZ, RZ, R7 ;  /* 0x000000ffff087224 */ /* 0x000fe200078e0007 */
[----:B------:R-:W-:-:S05]  /*b3a0*/  IADD3 RZ, P0, R5, R6, RZ ;  /* 0x0000000605ff7210 */ /* 0x000fca0007f1e0ff */
[----:B------:R-:W-:-:S08]  /*b3b0*/  IMAD.WIDE.U32.X R4, R11, R31, R8, P0 ;  /* 0x0000001f0b047225 */ /* 0x000fd000000e0408 */
.L_x_287:
[----:B------:R-:W-:Y:S01]  /*b3c0*/  ISETP.NE.AND P0, PT, R2, 0x1, PT ;  /* 0x000000010200780c */ /* 0x000fe20003f05270 */
[----:B------:R-:W-:Y:S01]  /*b3d0*/  IMAD.MOV R13, RZ, RZ, -R13 ;  /* 0x000000ffff0d7224 */ /* 0x000fe200078e0a0d */
[----:B-1----:R-:W-:Y:S01]  /*b3e0*/  SHF.R.U64 R0, R4, R21, R5 ;  /* 0x0000001504007219 */ /* 0x002fe20000001205 */
[----:B0-----:R-:W-:Y:S01]  /*b3f0*/  VIADD R5, R20, 0xffffffff ;  /* 0xffffffff14057836 */ /* 0x001fe20000000000 */
[----:B------:R-:W-:-:S03]  /*b400*/  LOP3.LUT R153, R10, R153, RZ, 0xc0, !PT ;  /* 0x000000990a997212 */ /* 0x000fc600078ec0ff */
[----:B------:R-:W-:Y:S01]  /*b410*/  IMAD.MOV R3, RZ, RZ, -R0 ;  /* 0x000000ffff037224 */ /* 0x000fe200078e0a00 */
[----:B------:R-:W-:Y:S01]  /*b420*/  LOP3.LUT R5, R12, R5, RZ, 0xc0, !PT ;  /* 0x000000050c057212 */ /* 0x000fe200078ec0ff */
[----:B------:R-:W-:Y:S02]  /*b430*/  IMAD R153, R28, R0, R153 ;  /* 0x000000001c997224 */ /* 0x000fe400078e0299 */
[----:B--2---:R-:W-:Y:S02]  /*b440*/  IMAD R0, R3, R25, R14 ;  /* 0x0000001903007224 */ /* 0x004fe400078e020e */
[----:B---3--:R-:W-:Y:S02]  /*b450*/  @P0 IMAD R26, R15, R13, R24 ;  /* 0x0000000d0f1a0224 */ /* 0x008fe400078e0218 */
[----:B------:R-:W-:Y:S02]  /*b460*/  IMAD R4, R0, R20, R5 ;  /* 0x0000001400047224 */ /* 0x000fe400078e0205 */
[----:B------:R-:W-:-:S02]  /*b470*/  IMAD R153, R153, R27, R26 ;  /* 0x0000001b99997224 */ /* 0x000fc400078e021a */
[----:B------:R-:W-:-:S03]  /*b480*/  IMAD.MOV.U32 R3, RZ, RZ, 0x1 ;  /* 0x00000001ff037424 */ /* 0x000fc600078e00ff */
[----:B------:R-:W-:Y:S02]  /*b490*/  SEL R154, R4, R153, !P0 ;  /* 0x00000099049a7207 */ /* 0x000fe40004000000 */
[----:B------:R-:W-:Y:S02]  /*b4a0*/  PRMT R0, R3, 0x7610, R0 ;  /* 0x0000761003007816 */ /* 0x000fe40000000000 */
[----:B------:R-:W-:-:S07]  /*b4b0*/  SEL R153, R153, R4, !P0 ;  /* 0x0000000499997207 */ /* 0x000fce0004000000 */
.L_x_285:
[----:B------:R-:W-:-:S13]  /*b4c0*/  LOP3.LUT P0, RZ, R0, 0xff, RZ, 0xc0, !PT ;  /* 0x000000ff00ff7812 */ /* 0x000fda000780c0ff */
[----:B------:R-:W-:Y:S05]  /*b4d0*/  @P0 BRA `(.L_x_288) ;  /* 0xffffff5c00380947 */ /* 0x000fea000383ffff */
[----:B------:R-:W-:Y:S05]  /*b4e0*/  EXIT ;  /* 0x000000000000794d */ /* 0x000fea0003800000 */
.L_x_7:
[----:B0-----:R-:W-:Y:S01]  /*b4f0*/  ULDC.64 UR4, c[0x0][0x650] ;  /* 0x0001940000047ab9 */ /* 0x001fe20000000a00 */
        /* <DEDUP_REMOVED lines=8> */
[----:B------:R-:W-:Y:S02]  /*b580*/  IMAD.MOV.U32 R12, RZ, RZ, R16 ;  /* 0x000000ffff0c7224 */ /* 0x000fe400078e0010 */
[----:B------:R-:W-:-:S05]  /*b590*/  IMAD.MOV.U32 R13, RZ, RZ, R17 ;  /* 0x000000ffff0d7224 */ /* 0x000fca00078e0011 */
[----:B------:R-:W1:Y:S08]  /*b5a0*/  LDC R6, c[0x0][0x630] ;  /* 0x00018c00ff067b82 */ /* 0x000e700000000800 */
[----:B------:R-:W2:Y:S01]  /*b5b0*/  LDC.64 R26, c[0x0][0x620] ;  /* 0x00018800ff1a7b82 */ /* 0x000ea20000000a00 */
[----:B0-----:R-:W-:-:S04]  /*b5c0*/  ISETP.NE.U32.AND P0, PT, R14, RZ, PT ;  /* 0x000000ff0e00720c */ /* 0x001fc80003f05070 */
[----:B------:R-:W-:-:S13]  /*b5d0*/  ISETP.NE.AND.EX P0, PT, R15, RZ, PT, P0 ;  /* 0x000000ff0f00720c */ /* 0x000fda0003f05300 */
[----:B-12---:R-:W-:Y:S05]  /*b5e0*/  @!P0 BRA `(.L_x_290) ;  /* 0x0000000000288947 */ /* 0x006fea0003800000 */
[----:B------:R-:W0:Y:S02]  /*b5f0*/  LDC R9, c[0x0][0x634] ;  /* 0x00018d00ff097b82 */ /* 0x000e240000000800 */
[----:B0-----:R-:W-:-:S04]  /*b600*/  IADD3 R13, P0, R16, R9, RZ ;  /* 0x00000009100d7210 */ /* 0x001fc80007f1e0ff */
[----:B------:R-:W-:-:S05]  /*b610*/  IADD3.X R21, RZ, R17, RZ, P0, !PT ;  /* 0x00000011ff157210 */ /* 0x000fca00007fe4ff */
[----:B------:R-:W-:-:S04]  /*b620*/  IMAD.WIDE.U32 R8, R21, R14, RZ ;  /* 0x0000000e15087225 */ /* 0x000fc800078e00ff */
[----:B------:R-:W-:-:S04]  /*b630*/  IMAD.WIDE.U32 R10, P0, R13, R15, R8 ;  /* 0x0000000f0d0a7225 */ /* 0x000fc80007800008 */
[----:B------:R-:W-:-:S04]  /*b640*/  IMAD.WIDE.U32 R8, R13, R14, RZ ;  /* 0x0000000e0d087225 */ /* 0x000fc800078e00ff */
[----:B------:R-:W-:Y:S01]  /*b650*/  IMAD.X R13, RZ, RZ, RZ, P0 ;  /* 0x000000ffff0d7224 */ /* 0x000fe200000e06ff */
[----:B------:R-:W-:Y:S01]  /*b660*/  IADD3 RZ, P0, R9, R10, RZ ;  /* 0x0000000a09ff7210 */ /* 0x000fe20007f1e0ff */
[----:B------:R-:W-:-:S04]  /*b670*/  IMAD.MOV.U32 R12, RZ, RZ, R11 ;  /* 0x000000ffff0c7224 */ /* 0x000fc800078e000b */
[----:B------:R-:W-:-:S08]  /*b680*/  IMAD.WIDE.U32.X R12, R21, R15, R12, P0 ;  /* 0x0000000f150c7225 */ /* 0x000fd000000e040c */
.L_x_290:
[----:B------:R-:W0:Y:S01]  /*b690*/  LDC.64 R28, c[0x0][0x640] ;  /* 0x00019000ff1c7b82 */ /* 0x000e220000000a00 */
[-CC-:B------:R-:W-:Y:S01]  /*b6a0*/  SHF.R.U64 R22, R12, R6.reuse, R13.reuse ;  /* 0x000000060c167219 */ /* 0x180fe2000000120d */
[----:B------:R-:W-:Y:S01]  /*b6b0*/  IMAD.MOV.U32 R30, RZ, RZ, 0x1 ;  /* 0x00000001ff1e7424 */ /* 0x000fe200078e00ff */
[----:B------:R-:W-:Y:S02]  /*b6c0*/  SHF.R.U32.HI R6, RZ, R6, R13 ;  /* 0x00000006ff067219 */ /* 0x000fe4000001160d */
        /* <DEDUP_REMOVED lines=8> */
[----:B------:R-:W-:Y:S01]  /*b750*/  IMAD.IADD R9, R9, 0x1, R11 ;  /* 0x0000000109097824 */ /* 0x000fe200078e020b */
[----:B0-----:R-:W-:-:S04]  /*b760*/  ISETP.NE.U32.AND P0, PT, R28, RZ, PT ;  /* 0x000000ff1c00720c */ /* 0x001fc80003f05070 */
[----:B------:R-:W-:Y:S02]  /*b770*/  ISETP.NE.AND.EX P0, PT, R29, RZ, PT, P0 ;  /* 0x000000ff1d00720c */ /* 0x000fe40003f05300 */
[----:B------:R-:W0:Y:S01]  /*b780*/  LDC R20, c[0x0][0x600] ;  /* 0x00018000ff147b82 */ /* 0x000e220000000800 */
[-CC-:B-1----:R-:W-:Y:S01]  /*b790*/  SHF.R.U64 R14, R8, R10.reuse, R9.reuse ;  /* 0x0000000a080e7219 */ /* 0x182fe20000001209 */
[----:B------:R-:W-:Y:S01]  /*b7a0*/  IMAD.MOV.U32 R8, RZ, RZ, -0x1 ;  /* 0xffffffffff087424 */ /* 0x000fe200078e00ff */
[----:B------:R-:W-:-:S05]  /*b7b0*/  SHF.R.U32.HI R9, RZ, R10, R9 ;  /* 0x0000000aff097219 */ /* 0x000fca0000011609 */
[----:B------:R-:W1:Y:S01]  /*b7c0*/  LDC R26, c[0x0][0x648] ;  /* 0x00019200ff1a7b82 */ /* 0x000e620000000800 */
[-CC-:B--2---:R-:W-:Y:S02]  /*b7d0*/  SHF.R.U64 R21, R14, R12.reuse, R9.reuse ;  /* 0x0000000c0e157219 */ /* 0x184fe40000001209 */
[----:B------:R-:W-:-:S05]  /*b7e0*/  SHF.R.U32.HI R6, RZ, R12, R9 ;  /* 0x0000000cff067219 */ /* 0x000fca0000011609 */
[----:B------:R-:W2:Y:S01]  /*b7f0*/  LDC R27, c[0x0][0x638] ;  /* 0x00018e00ff1b7b82 */ /* 0x000ea20000000800 */
[-C--:B---3--:R-:W-:Y:S02]  /*b800*/  SHF.L.U32 R8, R8, R25.reuse, RZ ;  /* 0x0000001908087219 */ /* 0x088fe400000006ff */
[-CC-:B------:R-:W-:Y:S02]  /*b810*/  SHF.R.U64 R23, R21, R25.reuse, R6.reuse ;  /* 0x0000001915177219 */ /* 0x180fe40000001206 */
[----:B------:R-:W-:Y:S02]  /*b820*/  LOP3.LUT R32, RZ, R8, RZ, 0x33, !PT ;  /* 0x00000008ff207212 */ /* 0x000fe400078e33ff */
[----:B------:R-:W-:Y:S01]  /*b830*/  SHF.R.U32.HI R9, RZ, R25, R6 ;  /* 0x00000019ff097219 */ /* 0x000fe20000011606 */
[----:B------:R-:W3:Y:S01]  /*b840*/  LDC R31, c[0x0][0x610] ;  /* 0x00018400ff1f7b82 */ /* 0x000ee20000000800 */
[----:B------:R-:W-:Y:S01]  /*b850*/  IMAD.MOV.U32 R8, RZ, RZ, R23 ;  /* 0x000000ffff087224 */ /* 0x000fe200078e0017 */
[----:B------:R-:W-:Y:S06]  /*b860*/  @!P0 BRA `(.L_x_291) ;  /* 0x0000000000288947 */ /* 0x000fec0003800000 */
[----:B------:R-:W4:Y:S02]  /*b870*/  LDC R6, c[0x0][0x64c] ;  /* 0x00019300ff067b82 */ /* 0x000f240000000800 */
[----:B----4-:R-:W-:-:S05]  /*b880*/  IADD3 R13, P0, R23, R6, RZ ;  /* 0x00000006170d7210 */ /* 0x010fca0007f1e0ff */
        /* <DEDUP_REMOVED lines=8> */
.L_x_291:
[----:B------:R-:W-:Y:S02]  /*b910*/  ISETP.NE.AND P0, PT, R2, 0x1, PT ;  /* 0x000000010200780c */ /* 0x000fe40003f05270 */
[----:B-1----:R-:W-:Y:S02]  /*b920*/  SHF.R.U64 R6, R8, R26, R9 ;  /* 0x0000001a08067219 */ /* 0x002fe40000001209 */
[----:B------:R-:W-:Y:S02]  /*b930*/  SHF.L.U32 R30, R30, R25, RZ ;  /* 0x000000191e1e7219 */ /* 0x000fe400000006ff */
[----:B------:R-:W-:Y:S01]  /*b940*/  LOP3.LUT R5, R21, R32, RZ, 0xc0, !PT ;  /* 0x0000002015057212 */ /* 0x000fe200078ec0ff */
[----:B------:R-:W-:Y:S01]  /*b950*/  IMAD.MOV R8, RZ, RZ, -R6 ;  /* 0x000000ffff087224 */ /* 0x000fe200078e0a06 */
[----:B0-----:R-:W-:-:S03]  /*b960*/  IADD3 R9, R20, -0x1, RZ ;  /* 0xffffffff14097810 */ /* 0x001fc60007ffe0ff */
[----:B------:R-:W-:Y:S01]  /*b970*/  IMAD R6, R30, R6, R5 ;  /* 0x000000061e067224 */ /* 0x000fe200078e0205 */
[----:B------:R-:W-:Y:S01]  /*b980*/  LOP3.LUT R5, R14, R9, RZ, 0xc0, !PT ;  /* 0x000000090e057212 */ /* 0x000fe200078ec0ff */
[----:B------:R-:W-:Y:S02]  /*b990*/  @P0 IMAD R3, R7, R24, R4 ;  /* 0x0000001807030224 */ /* 0x000fe400078e0204 */
[----:B--2---:R-:W-:Y:S02]  /*b9a0*/  IMAD R4, R8, R27, R23 ;  /* 0x0000001b08047224 */ /* 0x004fe400078e0217 */
[----:B---3--:R-:W-:Y:S02]  /*b9b0*/  IMAD R3, R6, R31, R3 ;  /* 0x0000001f06037224 */ /* 0x008fe400078e0203 */
[----:B------:R-:W-:Y:S02]  /*b9c0*/  IMAD R4, R4, R20, R5 ;  /* 0x0000001404047224 */ /* 0x000fe400078e0205 */
[----:B------:R-:W-:-:S02]  /*b9d0*/  IMAD.MOV.U32 R8, RZ, RZ, 0x1 ;  /* 0x00000001ff087424 */ /* 0x000fc400078e00ff */
[----:B------:R-:W-:Y:S01]  /*b9e0*/  IMAD.MOV.U32 R6, RZ, RZ, R22 ;  /* 0x000000ffff067224 */ /* 0x000fe200078e0016 */
[----:B------:R-:W-:Y:S02]  /*b9f0*/  SEL R21, R4, R3, !P0 ;  /* 0x0000000304157207 */ /* 0x000fe40004000000 */
[----:B------:R-:W-:-:S07]  /*ba00*/  SEL R20, R3, R4, !P0 ;  /* 0x0000000403147207 */ /* 0x000fce0004000000 */
.L_x_289:
[----:B------:R-:W-:-:S08]  /*ba10*/  NOP ;  /* 0x0000000000007918 */ /* 0x000fd00000000000 */
[----:B------:R-:W0:-:S00]  /*ba20*/  USETMAXREG.DEALLOC.CTAPOOL 0x28 ;  /* 0x00000028000079c8 */ /* 0x000e0000080e0500 */
[----:B0-----:R-:W-:-:S13]  /*ba30*/  ISETP.NE.AND P0, PT, R0, RZ, PT ;  /* 0x000000ff0000720c */ /* 0x001fda0003f05270 */
[----:B------:R-:W-:Y:S05]  /*ba40*/  @P0 EXIT ;  /* 0x000000000000094d */ /* 0x000fea0003800000 */
[----:B------:R-:W-:Y:S01]  /*ba50*/  LOP3.LUT P0, RZ, R8, 0xff, RZ, 0xc0, !PT ;  /* 0x000000ff08ff7812 */ /* 0x000fe2000780c0ff */
[----:B------:R-:W-:Y:S02]  /*ba60*/  IMAD.MOV.U32 R0, RZ, RZ, 0x1 ;  /* 0x00000001ff007424 */ /* 0x000fe400078e00ff */
[----:B------:R-:W-:-:S10]  /*ba70*/  IMAD.MOV.U32 R3, RZ, RZ, RZ ;  /* 0x000000ffff037224 */ /* 0x000fd400078e00ff */
[----:B------:R-:W-:Y:S05]  /*ba80*/  @!P0 BRA `(.L_x_292) ;  /* 0x0000000c00788947 */ /* 0x000fea0003800000 */
[----:B------:R-:W0:Y:S01]  /*ba90*/  LDC R0, c[0x0][0x28c] ;  /* 0x0000a300ff007b82 */ /* 0x000e220000000800 */
[----:B------:R-:W1:Y:S01]  /*baa0*/  S2R R11, SR_CgaCtaId ;  /* 0x00000000000b7919 */ /* 0x000e620000008800 */
[----:B------:R-:W-:Y:S01]  /*bab0*/  ULDC UR5, c[0x0][0x658] ;  /* 0x0001960000057ab9 */ /* 0x000fe20000000800 */
[----:B------:R-:W-:Y:S01]  /*bac0*/  UMOV UR7, 0xffffffff ;  /* 0xffffffff00077882 */ /* 0x000fe20000000000 */
[----:B------:R-:W-:Y:S01]  /*bad0*/  ULDC UR6, c[0x0][0xc] ;  /* 0x0000030000067ab9 */ /* 0x000fe20000000800 */
[----:B------:R-:W-:Y:S01]  /*bae0*/  USHF.L.U32 UR9, UR7, UR5, URZ ;  /* 0x0000000507097299 */ /* 0x000fe2000800063f */
[----:B------:R-:W-:Y:S01]  /*baf0*/  BSSY B0, `(.L_x_292) ;  /* 0x00000d7000007945 */ /* 0x000fe20003800000 */
[----:B------:R-:W-:Y:S01]  /*bb00*/  UMOV UR8, 0x1 ;  /* 0x0000000100087882 */ /* 0x000fe20000000000 */
[----:B------:R-:W-:Y:S01]  /*bb10*/  ULDC UR7, c[0x0][0x10] ;  /* 0x0000040000077ab9 */ /* 0x000fe20000000800 */
[----:B------:R-:W-:Y:S01]  /*bb20*/  USHF.L.U32 UR5, UR8, UR5, URZ ;  /* 0x0000000508057299 */ /* 0x000fe2000800063f */
[----:B------:R-:W-:Y:S01]  /*bb30*/  IMAD.MOV.U32 R9, RZ, RZ, 0x1 ;  /* 0x00000001ff097424 */ /* 0x000fe200078e00ff */
[----:B------:R-:W-:Y:S01]  /*bb40*/  UIMAD.WIDE.U32 UR6, UR6, UR7, URZ ;  /* 0x00000007060672a5 */ /* 0x000fe2000f8e003f */
[----:B------:R-:W-:Y:S01]  /*bb50*/  LOP3.LUT R13, R19, 0x2, RZ, 0xfc, !PT ;  /* 0x00000002130d7812 */ /* 0x000fe200078efcff */
[----:B------:R-:W-:Y:S01]  /*bb60*/  ULDC UR8, c[0x0][0x14] ;  /* 0x0000050000087ab9 */ /* 0x000fe20000000800 */
[----:B------:R-:W-:Y:S01]  /*bb70*/  ULDC UR4, c[0x0][0x600] ;  /* 0x0001800000047ab9 */ /* 0x000fe20000000800 */
[----:B------:R-:W-:-:S02]  /*bb80*/  UIMAD.WIDE.U32 UR30, UR6, UR8, URZ ;  /* 0x00000008061e72a5 */ /* 0x000fc4000f8e003f */
[----:B------:R-:W-:Y:S02]  /*bb90*/  UIMAD UR7, UR7, UR8, URZ ;  /* 0x00000008070772a4 */ /* 0x000fe4000f8e023f */
[----:B------:R-:W-:Y:S02]  /*bba0*/  UIADD3 UR4, UR4, -0x1, URZ ;  /* 0xffffffff04047890 */ /* 0x000fe4000fffe03f */
[----:B------:R-:W-:Y:S02]  /*bbb0*/  ULOP3.LUT UR6, URZ, UR9, URZ, 0x33, !UPT ;  /* 0x000000093f067292 */ /* 0x000fe4000f8e333f */
[----:B------:R-:W-:Y:S01]  /*bbc0*/  UIADD3 UR7, UR31, UR7, URZ ;  /* 0x000000071f077290 */ /* 0x000fe2000fffe03f */
[----:B0-----:R-:W-:Y:S01]  /*bbd0*/  VIADD R0, R0, 0x7f ;  /* 0x0000007f00007836 */ /* 0x001fe20000000000 */
[----:B------:R-:W-:-:S04]  /*bbe0*/  ULDC.64 UR38, c[0x0][0x198] ;  /* 0x0000660000267ab9 */ /* 0x000fc80000000a00 */
[----:B------:R-:W-:-:S04]  /*bbf0*/  SHF.R.S32.HI R3, RZ, 0x1f, R0 ;  /* 0x0000001fff037819 */ /* 0x000fc80000011400 */
[----:B------:R-:W-:Y:S01]  /*bc00*/  LEA.HI R8, R3, R0, RZ, 0x7 ;  /* 0x0000000003087211 */ /* 0x000fe200078f38ff */
[C---:B-1----:R-:W-:Y:S01]  /*bc10*/  IMAD.SHL.U32 R10, R11.reuse, 0x40, RZ ;  /* 0x000000400b0a7824 */ /* 0x042fe200078e00ff */
[----:B------:R-:W-:Y:S01]  /*bc20*/  SHF.L.U32 R11, R11, 0xc, RZ ;  /* 0x0000000c0b0b7819 */ /* 0x000fe200000006ff */
[----:B------:R-:W-:Y:S01]  /*bc30*/  IMAD.MOV.U32 R0, RZ, RZ, 0x1 ;  /* 0x00000001ff007424 */ /* 0x000fe200078e00ff */
[----:B------:R-:W-:Y:S01]  /*bc40*/  SHF.R.S32.HI R8, RZ, 0x7, R8 ;  /* 0x00000007ff087819 */ /* 0x000fe20000011408 */
[----:B------:R-:W-:Y:S01]  /*bc50*/  IMAD.MOV.U32 R3, RZ, RZ, RZ ;  /* 0x000000ffff037224 */ /* 0x000fe200078e00ff */
[----:B------:R-:W-:Y:S02]  /*bc60*/  LOP3.LUT R10, R10, 0x40, RZ, 0xc0, !PT ;  /* 0x000000400a0a7812 */ /* 0x000fe400078ec0ff */
[----:B------:R-:W-:Y:S01]  /*bc70*/  LOP3.LUT R11, R11, 0x1000, RZ, 0xc0, !PT ;  /* 0x000010000b0b7812 */ /* 0x000fe200078ec0ff */
[----:B------:R-:W-:-:S07]  /*bc80*/  VIADD R12, R8, 0x1 ;  /* 0x00000001080c7836 */ /* 0x000fce0000000000 */
.L_x_303:
[----:B------:R-:W-:-:S03]  /*bc90*/  UMOV UR8, 0xffffffff ;  /* 0xffffffff00087882 */ /* 0x000fc60000000000 */
[----:B------:R-:W-:Y:S05]  /*bca0*/  BRA.DIV UR8, `(.L_x_293) ;  /* 0x0000000e08907947 */ /* 0x000fea000b800000 */
[----:B------:R-:W-:-:S13]  /*bcb0*/  ELECT P6, URZ, PT ;  /* 0x00000000003f782f */ /* 0x000fda00038c0000 */
.L_x_312:
[----:B------:R-:W0:Y:S01]  /*bcc0*/  LDC R4, c[0x0][0x28c] ;  /* 0x0000a300ff047b82 */ /* 0x000e220000000800 */
[----:B------:R-:W-:Y:S01]  /*bcd0*/  BSSY B1, `(.L_x_294) ;  /* 0x0000044000017945 */ /* 0x000fe20003800000 */
[----:B0-----:R-:W-:-:S13]  /*bce0*/  ISETP.LT.OR P6, PT, R4, 0x1, !P6 ;  /* 0x000000010400780c */ /* 0x001fda00077c1670 */
[----:B------:R-:W-:Y:S05]  /*bcf0*/  @P6 BRA `(.L_x_295) ;  /* 0x0000000400046947 */ /* 0x000fea0003800000 */
[----:B------:R-:W-:Y:S02]  /*bd00*/  IMAD.SHL.U32 R22, R20, 0x100, RZ ;  /* 0x0000010014167824 */ /* 0x000fe400078e00ff */
[----:B------:R-:W-:Y:S02]  /*bd10*/  IMAD R21, R21, 0x80, R10 ;  /* 0x0000008015157824 */ /* 0x000fe400078e020a */
[----:B------:R-:W-:Y:S02]  /*bd20*/  IMAD.MOV.U32 R24, RZ, RZ, RZ ;  /* 0x000000ffff187224 */ /* 0x000fe400078e00ff */
[----:B------:R-:W-:Y:S02]  /*bd30*/  IMAD.MOV.U32 R4, RZ, RZ, R12 ;  /* 0x000000ffff047224 */ /* 0x000fe400078e000c */
[----:B------:R-:W-:Y:S02]  /*bd40*/  IMAD.MOV.U32 R5, RZ, RZ, R0 ;  /* 0x000000ffff057224 */ /* 0x000fe400078e0000 */
[----:B------:R-:W-:-:S07]  /*bd50*/  IMAD.MOV.U32 R14, RZ, RZ, R3 ;  /* 0x000000ffff0e7224 */ /* 0x000fce00078e0003 */
.L_x_298:
[----:B------:R-:W0:Y:S01]  /*bd60*/  S2R R20, SR_CgaCtaId ;  /* 0x0000000000147919 */ /* 0x000e220000008800 */
[----:B------:R-:W-:Y:S02]  /*bd70*/  MOV R7, 0x400 ;  /* 0x0000040000077802 */ /* 0x000fe40000000f00 */
[----:B------:R-:W-:-:S13]  /*bd80*/  LOP3.LUT P1, RZ, R18, 0x7f, RZ, 0xc0, !PT ;  /* 0x0000007f12ff7812 */ /* 0x000fda000782c0ff */
[----:B------:R-:W1:Y:S01]  /*bd90*/  @!P1 LDC R15, c[0x0][0x500] ;  /* 0x00014000ff0f9b82 */ /* 0x000e620000000800 */
[----:B0-----:R-:W-:Y:S02]  /*bda0*/  LEA R23, R20, R7, 0x18 ;  /* 0x0000000714177211 */ /* 0x001fe400078ec0ff */
[----:B------:R-:W-:-:S03]  /*bdb0*/  SHF.L.U32 R7, R5, 0x1f, RZ ;  /* 0x0000001f05077819 */ /* 0x000fc600000006ff */
[----:B------:R-:W-:-:S04]  /*bdc0*/  IMAD R20, R14, 0x8, R23 ;  /* 0x000000080e147824 */ /* 0x000fc800078e0217 */
[----:B------:R-:W0:Y:S02]  /*bdd0*/  SYNCS.PHASECHK.TRANS64.TRYWAIT P0, [R20+URZ+0x10], R7 ;  /* 0x00001007140075a7 */ /* 0x000e24000800017f */
[----:B01----:R-:W-:Y:S05]  /*bde0*/  @!P0 BRA `(.L_x_296) ;  /* 0x0000000c00608947 */ /* 0x003fea0003800000 */
.L_x_313:
[----:B0-----:R-:W-:Y:S01]  /*bdf0*/  PRMT R7, R13, 0x9910, RZ ;  /* 0x000099100d077816 */ /* 0x001fe200000000ff */
[----:B------:R0:W-:Y:S03]  /*be00*/  @!P1 SYNCS.ARRIVE.TRANS64 RZ, [R20+URZ], R15 ;  /* 0x0000000f14ff99a7 */ /* 0x0001e6000800003f */
[----:B------:R-:W-:-:S13]  /*be10*/  ISETP.NE.AND P0, PT, R7, 0x2, PT ;  /* 0x000000020700780c */ /* 0x000fda0003f05270 */
[----:B0-----:R-:W-:Y:S05]  /*be20*/  @P0 BRA `(.L_x_297) ;  /* 0x0000000000040947 */ /* 0x001fea0003800000 */
[----:B------:R-:W-:Y:S01]  /*be30*/  BPT.TRAP 0x1 ;  /* 0x000000040000795c */ /* 0x000fe20000300000 */
.L_x_297:
[----:B------:R-:W-:Y:S01]  /*be40*/  IMAD R7, R14, 0x10000, R23 ;  /* 0x000100000e077824 */ /* 0x000fe200078e0217 */
[----:B------:R-:W-:Y:S01]  /*be50*/  R2UR UR34, R24 ;  /* 0x00000000182272ca */ /* 0x000fe200000e0000 */
[----:B------:R-:W-:Y:S01]  /*be60*/  VIADD R4, R4, 0xffffffff ;  /* 0xffffffff04047836 */ /* 0x000fe20000000000 */
[----:B------:R-:W-:Y:S01]  /*be70*/  R2UR UR33, R20 ;  /* 0x00000000142172ca */ /* 0x000fe200000e0000 */
[----:B------:R-:W-:Y:S01]  /*be80*/  UIADD3 UR14, UP0, UR38, 0xf0, URZ ;  /* 0x000000f0260e7890 */ /* 0x000fe2000ff1e03f */
[----:B------:R-:W-:Y:S01]  /*be90*/  R2UR UR24, R7 ;  /* 0x00000000071872ca */ /* 0x000fe200000e0000 */
[----:B------:R-:W-:Y:S01]  /*bea0*/  IMAD R7, R14, 0x4000, R11 ;  /* 0x000040000e077824 */ /* 0x000fe200078e020b */
[----:B------:R-:W-:Y:S01]  /*beb0*/  R2UR UR36, R6 ;  /* 0x00000000062472ca */ /* 0x000fe200000e0000 */
[----:B------:R-:W-:Y:S01]  /*bec0*/  UIADD3 UR40, UP1, UR38, 0x1f0, URZ ;  /* 0x000001f026287890 */ /* 0x000fe2000ff3e03f */
[----:B------:R-:W-:Y:S01]  /*bed0*/  R2UR UR35, R22 ;  /* 0x00000000162372ca */ /* 0x000fe200000e0000 */
[----:B------:R-:W-:Y:S01]  /*bee0*/  UIADD3.X UR15, URZ, UR39, URZ, UP0, !UPT ;  /* 0x000000273f0f7290 */ /* 0x000fe200087fe43f */
[----:B------:R-:W-:Y:S01]  /*bef0*/  LEA R7, R7, R23, 0x1 ;  /* 0x0000001707077211 */ /* 0x000fe200078e08ff */
[----:B------:R-:W-:Y:S01]  /*bf00*/  UIADD3.X UR41, URZ, UR39, URZ, UP1, !UPT ;  /* 0x000000273f297290 */ /* 0x000fe20008ffe43f */
[----:B------:R-:W-:Y:S01]  /*bf10*/  R2UR UR19, R21 ;  /* 0x00000000151372ca */ /* 0x000fe200000e0000 */
[----:B------:R-:W-:Y:S01]  /*bf20*/  UIADD3 UR26, UR34, 0x40, URZ ;  /* 0x00000040221a7890 */ /* 0x000fe2000fffe03f */
[----:B------:R-:W-:Y:S01]  /*bf30*/  R2UR UR8, R7 ;  /* 0x00000000070872ca */ /* 0x000fe200000e0000 */
[----:B------:R-:W-:Y:S01]  /*bf40*/  VIADD R14, R14, 0x1 ;  /* 0x000000010e0e7836 */ /* 0x000fe20000000000 */
[----:B------:R-:W-:Y:S01]  /*bf50*/  ISETP.GT.AND P1, PT, R4, 0x1, PT ;  /* 0x000000010400780c */ /* 0x000fe20003f24270 */
[----:B------:R-:W-:Y:S01]  /*bf60*/  UIADD3 UR32, UR24, 0x100, URZ ;  /* 0x0000010018207890 */ /* 0x000fe2000fffe03f */
[----:B------:R-:W-:Y:S01]  /*bf70*/  VIADD R24, R24, 0x80 ;  /* 0x0000008018187836 */ /* 0x000fe20000000000 */
[----:B------:R-:W-:Y:S01]  /*bf80*/  UIADD3 UR24, UR24, 0x8100, URZ ;  /* 0x0000810018187890 */ /* 0x000fe2000fffe03f */
[----:B------:R-:W-:Y:S01]  /*bf90*/  ISETP.NE.AND P0, PT, R14, 0x2, PT ;  /* 0x000000020e00780c */ /* 0x000fe20003f05270 */
[----:B------:R-:W-:Y:S01]  /*bfa0*/  UMOV UR22, 0x0 ;  /* 0x0000000000167882 */ /* 0x000fe20000000000 */
[----:B------:R-:W-:Y:S01]  /*bfb0*/  UMOV UR23, 0x10000000 ;  /* 0x1000000000177882 */ /* 0x000fe20000000000 */
[----:B------:R-:W-:Y:S01]  /*bfc0*/  UMOV UR25, UR33 ;  /* 0x0000002100197c82 */ /* 0x000fe20008000000 */
[----:B------:R-:W-:Y:S01]  /*bfd0*/  UMOV UR28, UR36 ;  /* 0x00000024001c7c82 */ /* 0x000fe20008000000 */
[----:B------:R-:W-:Y:S01]  /*bfe0*/  UMOV UR27, UR35 ;  /* 0x00000023001b7c82 */ /* 0x000fe20008000000 */
[----:B------:R-:W-:Y:S01]  /*bff0*/  UMOV UR13, 0x30000 ;  /* 0x00030000000d7882 */ /* 0x000fe20000000000 */
[----:B------:R-:W-:Y:S01]  /*c000*/  UIADD3 UR16, UR8, 0x20100, URZ ;  /* 0x0002010008107890 */ /* 0x000fe2000fffe03f */
[----:B------:R0:W-:Y:S01]  /*c010*/  UTMALDG.3D [UR32], [UR14], desc[UR22] ;  /* 0x000016200e0075b4 */ /* 0x0001e20008011000 */
[----:B------:R-:W-:Y:S01]  /*c020*/  UIADD3 UR8, UR8, 0x24100, URZ ;  /* 0x0002410008087890 */ /* 0x000fe2000fffe03f */
[----:B------:R-:W-:Y:S01]  /*c030*/  SEL R20, RZ, 0x1, P0 ;  /* 0x00000001ff147807 */ /* 0x000fe20000000000 */
[----:B------:R-:W-:Y:S01]  /*c040*/  UMOV UR17, UR33 ;  /* 0x0000002100117c82 */ /* 0x000fe20008000000 */
[----:B------:R-:W-:Y:S01]  /*c050*/  UMOV UR18, UR34 ;  /* 0x0000002200127c82 */ /* 0x000fe20008000000 */
[----:B------:R-:W-:Y:S01]  /*c060*/  UMOV UR20, UR36 ;  /* 0x0000002400147c82 */ /* 0x000fe20008000000 */
[----:B------:R-:W-:Y:S01]  /*c070*/  UMOV UR9, UR33 ;  /* 0x0000002100097c82 */ /* 0x000fe20008000000 */
[----:B------:R-:W-:Y:S01]  /*c080*/  UMOV UR11, UR19 ;  /* 0x00000013000b7c82 */ /* 0x000fe20008000000 */
[----:B------:R-:W-:Y:S01]  /*c090*/  UMOV UR12, UR36 ;  /* 0x00000024000c7c82 */ /* 0x000fe20008000000 */
[----:B------:R0:W-:Y:S01]  /*c0a0*/  UTMALDG.3D [UR24], [UR14], desc[UR22] ;  /* 0x000016180e0075b4 */ /* 0x0001e20008011000 */
[----:B------:R-:W-:Y:S01]  /*c0b0*/  UMOV UR10, UR26 ;  /* 0x0000001a000a7c82 */ /* 0x000fe20008000000 */
[----:B------:R-:W-:-:S02]  /*c0c0*/  LOP3.LUT R5, R5, R20, RZ, 0x3c, !PT ;  /* 0x0000001405057212 */ /* 0x000fc400078e3cff */
[----:B------:R-:W-:Y:S01]  /*c0d0*/  SEL R14, R14, RZ, P0 ;  /* 0x000000ff0e0e7207 */ /* 0x000fe20000000000 */
[----:B------:R0:W-:Y:S01]  /*c0e0*/  UTMALDG.3D.MULTICAST [UR16], [UR40], UR13, desc[UR22] ;  /* 0x00001610280073b4 */ /* 0x0001e2000801180d */
[----:B------:R0:W-:Y:S02]  /*c0f0*/  UTMALDG.3D.MULTICAST [UR8], [UR40], UR13, desc[UR22] ;  /* 0x00001608280073b4 */ /* 0x0001e4000801180d */
[----:B0-----:R-:W-:Y:S05]  /*c100*/  @P1 BRA `(.L_x_298) ;  /* 0xfffffffc00141947 */ /* 0x001fea000383ffff */
.L_x_295:
[----:B------:R-:W-:Y:S05]  /*c110*/  BSYNC B1 ;  /* 0x0000000000017941 */ /* 0x000fea0003800000 */
.L_x_294:
[----:B------:R-:W-:Y:S01]  /*c120*/  LOP3.LUT P1, RZ, R9, 0xff, RZ, 0xc0, !PT ;  /* 0x000000ff09ff7812 */ /* 0x000fe2000782c0ff */
[----:B------:R-:W-:Y:S01]  /*c130*/  IMAD.IADD R3, R8, 0x1, R3 ;  /* 0x0000000108037824 */ /* 0x000fe200078e0203 */
[----:B------:R-:W-:Y:S01]  /*c140*/  IADD3 R16, P2, R16, UR30, RZ ;  /* 0x0000001e10107c10 */ /* 0x000fe2000ff5e0ff */
[----:B------:R-:W-:Y:S01]  /*c150*/  ULDC.64 UR8, c[0x0][0x650] ;  /* 0x0001940000087ab9 */ /* 0x000fe20000000a00 */
[----:B------:R-:W-:Y:S01]  /*c160*/  BSSY B1, `(.L_x_299) ;  /* 0x000006d000017945 */ /* 0x000fe20003800000 */
[----:B------:R-:W-:Y:S01]  /*c170*/  IMAD.MOV.U32 R20, RZ, RZ, -0x1 ;  /* 0xffffffffff147424 */ /* 0x000fe200078e00ff */
[----:B------:R-:W-:Y:S01]  /*c180*/  ISETP.GT.U32.AND P0, PT, R3, 0x1, PT ;  /* 0x000000010300780c */ /* 0x000fe20003f04070 */
[----:B------:R-:W-:Y:S01]  /*c190*/  IMAD.MOV.U32 R21, RZ, RZ, -0x1 ;  /* 0xffffffffff157424 */ /* 0x000fe200078e00ff */
[----:B------:R-:W-:Y:S02]  /*c1a0*/  SHF.R.U32.HI R4, RZ, 0x1, R3 ;  /* 0x00000001ff047819 */ /* 0x000fe40000011603 */
[----:B------:R-:W-:-:S02]  /*c1b0*/  ISETP.LT.U32.AND P0, PT, R8, 0x2, P0 ;  /* 0x000000020800780c */ /* 0x000fc40000701070 */
[----:B------:R-:W-:Y:S01]  /*c1c0*/  IADD3.X R17, R17, UR7, RZ, P2, !PT ;  /* 0x0000000711117c10 */ /* 0x000fe200097fe4ff */
[----:B------:R-:W0:Y:S01]  /*c1d0*/  @P1 S2R R6, SR_CgaCtaId ;  /* 0x0000000000061919 */ /* 0x000e220000008800 */
[----:B------:R-:W-:Y:S02]  /*c1e0*/  @P1 MOV R5, 0x400 ;  /* 0x0000040000051802 */ /* 0x000fe40000000f00 */
[----:B------:R-:W-:Y:S02]  /*c1f0*/  ISETP.GE.U32.AND P2, PT, R16, UR8, PT ;  /* 0x0000000810007c0c */ /* 0x000fe4000bf46070 */
[----:B------:R-:W-:Y:S02]  /*c200*/  LOP3.LUT R4, R4, 0x1, RZ, 0xc0, !PT ;  /* 0x0000000104047812 */ /* 0x000fe400078ec0ff */
[----:B------:R-:W-:Y:S02]  /*c210*/  LOP3.LUT R3, R3, 0x1, RZ, 0xc0, !PT ;  /* 0x0000000103037812 */ /* 0x000fe400078ec0ff */
[----:B------:R-:W-:-:S02]  /*c220*/  PRMT R9, RZ, 0x7610, R9 ;  /* 0x00007610ff097816 */ /* 0x000fc40000000009 */
[----:B0-----:R-:W-:Y:S01]  /*c230*/  @P1 LEA R5, R6, R5, 0x18 ;  /* 0x0000000506051211 */ /* 0x001fe200078ec0ff */
[----:B------:R-:W-:-:S03]  /*c240*/  IMAD.MOV.U32 R6, RZ, RZ, -0x1 ;  /* 0xffffffffff067424 */ /* 0x000fc600078e00ff */
[----:B------:R0:W-:Y:S01]  /*c250*/  @P1 SYNCS.ARRIVE.TRANS64.A1T0 RZ, [R5+URZ+0x38], RZ ;  /* 0x000038ff05ff19a7 */ /* 0x0001e2000810003f */
[----:B------:R-:W-:-:S04]  /*c260*/  ISETP.NE.U32.AND P1, PT, R4, 0x1, PT ;  /* 0x000000010400780c */ /* 0x000fc80003f25070 */
[----:B------:R-:W-:Y:S02]  /*c270*/  ISETP.GT.U32.AND P1, PT, R8, 0x1, !P1 ;  /* 0x000000010800780c */ /* 0x000fe40004f24070 */
[----:B0-----:R-:W-:Y:S02]  /*c280*/  SEL R5, RZ, 0x1, !P0 ;  /* 0x00000001ff057807 */ /* 0x001fe40004000000 */
[----:B------:R-:W-:Y:S02]  /*c290*/  ISETP.GE.U32.AND.EX P0, PT, R17, UR9, PT, P2 ;  /* 0x0000000911007c0c */ /* 0x000fe4000bf06120 */
[----:B------:R-:W-:-:S04]  /*c2a0*/  SEL R4, RZ, 0x1, !P1 ;  /* 0x00000001ff047807 */ /* 0x000fc80004800000 */
[----:B------:R-:W-:Y:S02]  /*c2b0*/  LOP3.LUT R0, R4, R0, R5, 0x96, !PT ;  /* 0x0000000004007212 */ /* 0x000fe400078e9605 */
[----:B------:R-:W-:-:S05]  /*c2c0*/  PRMT R4, RZ, 0x7610, R4 ;  /* 0x00007610ff047816 */ /* 0x000fca0000000004 */
[----:B------:R-:W-:Y:S05]  /*c2d0*/  @P0 BRA `(.L_x_300) ;  /* 0x0000000400540947 */ /* 0x000fea0003800000 */
[----:B------:R-:W0:Y:S01]  /*c2e0*/  S2R R15, SR_CTAID.X ;  /* 0x00000000000f7919 */ /* 0x000e220000002500 */
[----:B------:R-:W-:Y:S01]  /*c2f0*/  ULDC.64 UR8, c[0x0][0x628] ;  /* 0x00018a0000087ab9 */ /* 0x000fe20000000a00 */
[----:B------:R-:W-:Y:S01]  /*c300*/  ULDC UR11, c[0x0][0x630] ;  /* 0x00018c00000b7ab9 */ /* 0x000fe20000000800 */
[----:B------:R-:W-:Y:S01]  /*c310*/  ISETP.NE.U32.AND P0, PT, RZ, UR8, PT ;  /* 0x00000008ff007c0c */ /* 0x000fe2000bf05070 */
[----:B------:R-:W1:Y:S01]  /*c320*/  S2R R20, SR_CTAID.Y ;  /* 0x0000000000147919 */ /* 0x000e620000002600 */
[----:B------:R-:W-:Y:S01]  /*c330*/  ULDC UR12, c[0x0][0x150] ;  /* 0x00005400000c7ab9 */ /* 0x000fe20000000800 */
[----:B------:R-:W-:Y:S01]  /*c340*/  IMAD.MOV.U32 R4, RZ, RZ, R16 ;  /* 0x000000ffff047224 */ /* 0x000fe200078e0010 */
[----:B------:R-:W-:Y:S01]  /*c350*/  ISETP.NE.AND.EX P0, PT, RZ, UR9, PT, P0 ;  /* 0x00000009ff007c0c */ /* 0x000fe2000bf05300 */
[----:B------:R-:W-:Y:S01]  /*c360*/  IMAD.MOV.U32 R5, RZ, RZ, R17 ;  /* 0x000000ffff057224 */ /* 0x000fe200078e0011 */
[----:B0-----:R-:W-:-:S11]  /*c370*/  I2FP.F32.U32 R22, R15 ;  /* 0x0000000f00167245 */ /* 0x001fd60000201000 */
[----:B------:R-:W-:Y:S05]  /*c380*/  @!P0 BRA `(.L_x_301) ;  /* 0x0000000000288947 */ /* 0x000fea0003800000 */
[----:B------:R-:W-:Y:S02]  /*c390*/  ULDC UR10, c[0x0][0x634] ;  /* 0x00018d00000a7ab9 */ /* 0x000fe40000000800 */
[----:B------:R-:W-:-:S05]  /*c3a0*/  IADD3 R5, P0, R16, UR10, RZ ;  /* 0x0000000a10057c10 */ /* 0x000fca000ff1e0ff */
[----:B------:R-:W-:-:S04]  /*c3b0*/  IMAD.X R21, RZ, RZ, R17, P0 ;  /* 0x000000ffff157224 */ /* 0x000fc800000e0611 */
[----:B------:R-:W-:-:S04]  /*c3c0*/  IMAD.WIDE.U32 R6, R21, UR8, RZ ;  /* 0x0000000815067c25 */ /* 0x000fc8000f8e00ff */
[----:B------:R-:W-:-:S04]  /*c3d0*/  IMAD.WIDE.U32 R6, P0, R5, UR9, R6 ;  /* 0x0000000905067c25 */ /* 0x000fc8000f800006 */
[----:B------:R-:W-:-:S04]  /*c3e0*/  IMAD.WIDE.U32 R4, R5, UR8, RZ ;  /* 0x0000000805047c25 */ /* 0x000fc8000f8e00ff */
[----:B------:R-:W-:Y:S01]  /*c3f0*/  IMAD.MOV.U32 R4, RZ, RZ, R7 ;  /* 0x000000ffff047224 */ /* 0x000fe200078e0007 */
[----:B------:R-:W-:Y:S02]  /*c400*/  IADD3 RZ, P1, R5, R6, RZ ;  /* 0x0000000605ff7210 */ /* 0x000fe40007f3e0ff */
[----:B------:R-:W-:-:S03]  /*c410*/  IADD3.X R5, RZ, RZ, RZ, P0, !PT ;  /* 0x000000ffff057210 */ /* 0x000fc600007fe4ff */
[----:B------:R-:W-:-:S08]  /*c420*/  IMAD.WIDE.U32.X R4, R21, UR9, R4, P1 ;  /* 0x0000000915047c25 */ /* 0x000fd000088e0404 */
.L_x_301:
[--C-:B------:R-:W-:Y:S01]  /*c430*/  SHF.R.U64 R14, R4, UR11, R5.reuse ;  /* 0x0000000b040e7c19 */ /* 0x100fe20008001205 */
[----:B------:R-:W-:Y:S01]  /*c440*/  FMUL R22, R22, UR12 ;  /* 0x0000000c16167c20 */ /* 0x000fe20008400000 */
[----:B------:R-:W-:Y:S01]  /*c450*/  SHF.R.U32.HI R4, RZ, UR11, R5 ;  /* 0x0000000bff047c19 */ /* 0x000fe20008011605 */
[----:B------:R-:W0:Y:S01]  /*c460*/  LDC R6, c[0x0][0x144] ;  /* 0x00005100ff067b82 */ /* 0x000e220000000800 */
[----:B------:R-:W-:Y:S01]  /*c470*/  IADD3 R5, P0, RZ, -R14, RZ ;  /* 0x8000000eff057210 */ /* 0x000fe20007f1e0ff */
[----:B------:R-:W-:Y:S01]  /*c480*/  ULDC UR10, c[0x0][0x154] ;  /* 0x00005500000a7ab9 */ /* 0x000fe20000000800 */
[----:B-1----:R-:W-:Y:S01]  /*c490*/  I2FP.F32.U32 R7, R20 ;  /* 0x0000001400077245 */ /* 0x002fe20000201000 */
[----:B------:R-:W1:Y:S01]  /*c4a0*/  F2I.U32.TRUNC.NTZ R22, R22 ;  /* 0x0000001600167305 */ /* 0x000e62000020f000 */
[----:B------:R-:W-:Y:S01]  /*c4b0*/  ULDC.64 UR8, c[0x0][0x620] ;  /* 0x0001880000087ab9 */ /* 0x000fe20000000a00 */
[----:B------:R-:W-:Y:S01]  /*c4c0*/  IMAD.X R4, RZ, RZ, ~R4, P0 ;  /* 0x000000ffff047224 */ /* 0x000fe200000e0e04 */
[----:B------:R-:W-:Y:S01]  /*c4d0*/  ISETP.NE.AND P2, PT, R2, 0x1, PT ;  /* 0x000000010200780c */ /* 0x000fe20003f45270 */
[----:B------:R-:W-:Y:S01]  /*c4e0*/  FMUL R23, R7, UR10 ;  /* 0x0000000a07177c20 */ /* 0x000fe20008400000 */
[----:B------:R-:W2:Y:S01]  /*c4f0*/  LDC R25, c[0x0][0x148] ;  /* 0x00005200ff197b82 */ /* 0x000ea20000000800 */
[----:B------:R-:W-:Y:S01]  /*c500*/  IMAD R4, R4, UR8, RZ ;  /* 0x0000000804047c24 */ /* 0x000fe2000f8e02ff */
[----:B------:R-:W-:-:S02]  /*c510*/  ULDC.64 UR10, c[0x0][0x640] ;  /* 0x00019000000a7ab9 */ /* 0x000fc40000000a00 */
[----:B------:R-:W-:Y:S01]  /*c520*/  ISETP.NE.U32.AND P0, PT, RZ, UR10, PT ;  /* 0x0000000aff007c0c */ /* 0x000fe2000bf05070 */
[----:B------:R-:W3:Y:S01]  /*c530*/  F2I.U32.TRUNC.NTZ R23, R23 ;  /* 0x0000001700177305 */ /* 0x000ee2000020f000 */
[C---:B------:R-:W-:Y:S02]  /*c540*/  IMAD R7, R5.reuse, UR9, R4 ;  /* 0x0000000905077c24 */ /* 0x040fe4000f8e0204 */
[----:B------:R-:W-:Y:S01]  /*c550*/  IMAD.WIDE.U32 R4, R5, UR8, R16 ;  /* 0x0000000805047c25 */ /* 0x000fe2000f8e0010 */
[----:B------:R-:W-:Y:S01]  /*c560*/  ULDC UR8, c[0x0][0x618] ;  /* 0x0001860000087ab9 */ /* 0x000fe20000000800 */
[----:B------:R-:W-:Y:S02]  /*c570*/  ISETP.NE.AND.EX P0, PT, RZ, UR11, PT, P0 ;  /* 0x0000000bff007c0c */ /* 0x000fe4000bf05300 */
[----:B------:R-:W-:Y:S02]  /*c580*/  IMAD.IADD R5, R5, 0x1, R7 ;  /* 0x0000000105057824 */ /* 0x000fe400078e0207 */
[----:B-1----:R-:W-:-:S03]  /*c590*/  IMAD.MOV R22, RZ, RZ, -R22 ;  /* 0x000000ffff167224 */ /* 0x002fc600078e0a16 */
[----:B------:R-:W-:Y:S01]  /*c5a0*/  SHF.R.U64 R21, R4, UR8, R5 ;  /* 0x0000000804157c19 */ /* 0x000fe20008001205 */
[----:B0-----:R-:W-:Y:S01]  /*c5b0*/  IMAD R15, R6, R22, R15 ;  /* 0x00000016060f7224 */ /* 0x001fe200078e020f */
[----:B------:R-:W-:Y:S01]  /*c5c0*/  SHF.R.U32.HI R4, RZ, UR8, R5 ;  /* 0x00000008ff047c19 */ /* 0x000fe20008011605 */
[----:B------:R-:W-:Y:S01]  /*c5d0*/  ULDC UR8, c[0x0][0x608] ;  /* 0x0001820000087ab9 */ /* 0x000fe20000000800 */
[----:B---3--:R-:W-:Y:S02]  /*c5e0*/  IMAD.MOV R6, RZ, RZ, -R23 ;  /* 0x000000ffff067224 */ /* 0x008fe400078e0a17 */
[--C-:B------:R-:W-:Y:S02]  /*c5f0*/  SHF.R.U64 R22, R21, UR8, R4.reuse ;  /* 0x0000000815167c19 */ /* 0x100fe40008001204 */
[----:B------:R-:W-:Y:S01]  /*c600*/  SHF.R.U32.HI R5, RZ, UR8, R4 ;  /* 0x00000008ff057c19 */ /* 0x000fe20008011604 */
[----:B------:R-:W-:Y:S01]  /*c610*/  ULDC UR8, c[0x0][0x658] ;  /* 0x0001960000087ab9 */ /* 0x000fe20000000800 */
[----:B--2---:R-:W-:-:S02]  /*c620*/  @P2 IMAD R15, R25, R6, R20 ;  /* 0x00000006190f2224 */ /* 0x004fc400078e0214 */
[--C-:B------:R-:W-:Y:S02]  /*c630*/  SHF.R.U64 R20, R22, UR8, R5.reuse ;  /* 0x0000000816147c19 */ /* 0x100fe40008001205 */
[----:B------:R-:W-:-:S03]  /*c640*/  SHF.R.U32.HI R23, RZ, UR8, R5 ;  /* 0x00000008ff177c19 */ /* 0x000fc60008011605 */
[----:B------:R-:W-:Y:S02]  /*c650*/  IMAD.MOV.U32 R6, RZ, RZ, R20 ;  /* 0x000000ffff067224 */ /* 0x000fe400078e0014 */
[----:B------:R-:W-:Y:S01]  /*c660*/  IMAD.MOV.U32 R5, RZ, RZ, R23 ;  /* 0x000000ffff057224 */ /* 0x000fe200078e0017 */
[----:B------:R-:W-:Y:S06]  /*c670*/  @!P0 BRA `(.L_x_302) ;  /* 0x00000000002c8947 */ /* 0x000fec0003800000 */
[----:B------:R-:W-:Y:S02]  /*c680*/  ULDC UR8, c[0x0][0x64c] ;  /* 0x0001930000087ab9 */ /* 0x000fe40000000800 */
[----:B------:R-:W-:-:S05]  /*c690*/  IADD3 R5, P0, R20, UR8, RZ ;  /* 0x0000000814057c10 */ /* 0x000fca000ff1e0ff */
[----:B------:R-:W-:-:S04]  /*c6a0*/  IMAD.X R23, RZ, RZ, R23, P0 ;  /* 0x000000ffff177224 */ /* 0x000fc800000e0617 */
[----:B------:R-:W-:-:S04]  /*c6b0*/  IMAD.WIDE.U32 R6, R23, UR10, RZ ;  /* 0x0000000a17067c25 */ /* 0x000fc8000f8e00ff */
[----:B------:R-:W-:-:S04]  /*c6c0*/  IMAD.WIDE.U32 R6, P0, R5, UR11, R6 ;  /* 0x0000000b05067c25 */ /* 0x000fc8000f800006 */
[----:B------:R-:W-:-:S04]  /*c6d0*/  IMAD.WIDE.U32 R4, R5, UR10, RZ ;  /* 0x0000000a05047c25 */ /* 0x000fc8000f8e00ff */
[----:B------:R-:W-:Y:S01]  /*c6e0*/  IMAD.MOV.U32 R4, RZ, RZ, R7 ;  /* 0x000000ffff047224 */ /* 0x000fe200078e0007 */
[----:B------:R-:W-:Y:S01]  /*c6f0*/  IADD3 RZ, P1, R5, R6, RZ ;  /* 0x0000000605ff7210 */ /* 0x000fe20007f3e0ff */
[----:B------:R-:W-:-:S04]  /*c700*/  IMAD.X R5, RZ, RZ, RZ, P0 ;  /* 0x000000ffff057224 */ /* 0x000fc800000e06ff */
[----:B------:R-:W-:-:S03]  /*c710*/  IMAD.WIDE.U32.X R4, R23, UR11, R4, P1 ;  /* 0x0000000b17047c25 */ /* 0x000fc600088e0404 */
[----:B------:R-:W-:-:S07]  /*c720*/  MOV R6, R4 ;  /* 0x0000000400067202 */ /* 0x000fce0000000f00 */
.L_x_302:
[----:B------:R-:W-:Y:S01]  /*c730*/  ULDC UR8, c[0x0][0x648] ;  /* 0x0001920000087ab9 */ /* 0x000fe20000000800 */
[----:B------:R-:W-:Y:S01]  /*c740*/  LOP3.LUT R4, R22, UR6, RZ, 0xc0, !PT ;  /* 0x0000000616047c12 */ /* 0x000fe2000f8ec0ff */
[----:B------:R-:W-:Y:S01]  /*c750*/  ULDC UR9, c[0x0][0x610] ;  /* 0x0001840000097ab9 */ /* 0x000fe20000000800 */
[----:B------:R-:W-:Y:S01]  /*c760*/  SHF.R.U64 R5, R6, UR8, R5 ;  /* 0x0000000806057c19 */ /* 0x000fe20008001205 */
[----:B------:R-:W-:Y:S01]  /*c770*/  ULDC UR8, c[0x0][0x638] ;  /* 0x00018e0000087ab9 */ /* 0x000fe20000000800 */
[----:B------:R-:W-:Y:S01]  /*c780*/  LOP3.LUT R21, R21, UR4, RZ, 0xc0, !PT ;  /* 0x0000000415157c12 */ /* 0x000fe2000f8ec0ff */
[----:B------:R-:W-:Y:S02]  /*c790*/  IMAD.MOV.U32 R6, RZ, RZ, R14 ;  /* 0x000000ffff067224 */ /* 0x000fe400078e000e */
[----:B------:R-:W-:Y:S02]  /*c7a0*/  IMAD.MOV R7, RZ, RZ, -R5 ;  /* 0x000000ffff077224 */ /* 0x000fe400078e0a05 */
[----:B------:R-:W-:-:S02]  /*c7b0*/  IMAD R4, R5, UR5, R4 ;  /* 0x0000000505047c24 */ /* 0x000fc4000f8e0204 */
[----:B------:R-:W-:Y:S01]  /*c7c0*/  IMAD R20, R7, UR8, R20 ;  /* 0x0000000807147c24 */ /* 0x000fe2000f8e0214 */
[----:B------:R-:W-:Y:S01]  /*c7d0*/  ULDC UR8, c[0x0][0x600] ;  /* 0x0001800000087ab9 */ /* 0x000fe20000000800 */
[----:B------:R-:W-:Y:S02]  /*c7e0*/  IMAD R15, R4, UR9, R15 ;  /* 0x00000009040f7c24 */ /* 0x000fe4000f8e020f */
[----:B------:R-:W-:Y:S02]  /*c7f0*/  IMAD R20, R20, UR8, R21 ;  /* 0x0000000814147c24 */ /* 0x000fe4000f8e0215 */
[----:B------:R-:W-:-:S03]  /*c800*/  IMAD.MOV.U32 R4, RZ, RZ, 0x1 ;  /* 0x00000001ff047424 */ /* 0x000fc600078e00ff */
[----:B------:R-:W-:Y:S02]  /*c810*/  SEL R21, R20, R15, !P2 ;  /* 0x0000000f14157207 */ /* 0x000fe40005000000 */
[----:B------:R-:W-:-:S07]  /*c820*/  SEL R20, R15, R20, !P2 ;  /* 0x000000140f147207 */ /* 0x000fce0005000000 */
.L_x_300:
[----:B------:R-:W-:Y:S05]  /*c830*/  BSYNC B1 ;  /* 0x0000000000017941 */ /* 0x000fea0003800000 */
.L_x_299:
[----:B------:R-:W-:-:S13]  /*c840*/  LOP3.LUT P0, RZ, R4, 0xff, RZ, 0xc0, !PT ;  /* 0x000000ff04ff7812 */ /* 0x000fda000780c0ff */
[----:B------:R-:W-:Y:S05]  /*c850*/  @P0 BRA `(.L_x_303) ;  /* 0xfffffff4000c0947 */ /* 0x000fea000383ffff */
[----:B------:R-:W-:Y:S05]  /*c860*/  BSYNC B0 ;  /* 0x0000000000007941 */ /* 0x000fea0003800000 */
.L_x_292:
[----:B------:R-:W-:-:S03]  /*c870*/  UMOV UR8, 0xffffffff ;  /* 0xffffffff00087882 */ /* 0x000fc60000000000 */
[----:B------:R-:W-:Y:S05]  /*c880*/  BRA.DIV UR8, `(.L_x_304) ;  /* 0x0000000208cc7947 */ /* 0x000fea000b800000 */
[----:B------:R-:W-:-:S13]  /*c890*/  ELECT P6, URZ, PT ;  /* 0x00000000003f782f */ /* 0x000fda00038c0000 */
.L_x_316:
[----:B------:R-:W-:Y:S04]  /*c8a0*/  BSSY B0, `(.L_x_305) ;  /* 0x0000019000007945 */ /* 0x000fe80003800000 */
[----:B------:R-:W-:Y:S05]  /*c8b0*/  @!P6 BRA `(.L_x_306) ;  /* 0x00000000005ce947 */ /* 0x000fea0003800000 */
[----:B------:R-:W-:-:S04]  /*c8c0*/  LOP3.LUT R19, R19, 0x2, RZ, 0xfc, !PT ;  /* 0x0000000213137812 */ /* 0x000fc800078efcff */
[----:B------:R-:W-:-:S13]  /*c8d0*/  ISETP.NE.AND P0, PT, R19, 0x3, PT ;  /* 0x000000031300780c */ /* 0x000fda0003f05270 */
[----:B------:R-:W-:Y:S05]  /*c8e0*/  @!P0 BRA `(.L_x_307) ;  /* 0x0000000000048947 */ /* 0x000fea0003800000 */
[----:B------:R-:W-:Y:S01]  /*c8f0*/  BPT.TRAP 0x1 ;  /* 0x000000040000795c */ /* 0x000fe20000300000 */
.L_x_307:
[----:B------:R-:W0:Y:S01]  /*c900*/  S2R R5, SR_CgaCtaId ;  /* 0x0000000000057919 */ /* 0x000e220000008800 */
[----:B------:R-:W-:Y:S02]  /*c910*/  MOV R2, 0x400 ;  /* 0x0000040000027802 */ /* 0x000fe40000000f00 */
[----:B------:R-:W-:Y:S02]  /*c920*/  SHF.L.U32 R4, R0, 0x1f, RZ ;  /* 0x0000001f00047819 */ /* 0x000fe400000006ff */
[----:B0-----:R-:W-:-:S05]  /*c930*/  LEA R2, R5, R2, 0x18 ;  /* 0x0000000205027211 */ /* 0x001fca00078ec0ff */
[----:B------:R-:W-:-:S04]  /*c940*/  VIADD R2, R2, 0x10 ;  /* 0x0000001002027836 */ /* 0x000fc80000000000 */
[C---:B------:R-:W-:Y:S02]  /*c950*/  IMAD R7, R3.reuse, 0x8, R2 ;  /* 0x0000000803077824 */ /* 0x040fe400078e0202 */
[----:B------:R-:W-:Y:S02]  /*c960*/  VIADD R3, R3, 0x1 ;  /* 0x0000000103037836 */ /* 0x000fe40000000000 */
[----:B------:R-:W0:Y:S03]  /*c970*/  SYNCS.PHASECHK.TRANS64.TRYWAIT P0, [R7+URZ], R4 ;  /* 0x00000004070075a7 */ /* 0x000e26000800017f */
[----:B------:R-:W-:-:S04]  /*c980*/  ISETP.NE.AND P1, PT, R3, 0x2, PT ;  /* 0x000000020300780c */ /* 0x000fc80003f25270 */
[----:B------:R-:W-:Y:S02]  /*c990*/  SEL R5, RZ, 0x1, P1 ;  /* 0x00000001ff057807 */ /* 0x000fe40000800000 */
[----:B------:R-:W-:Y:S02]  /*c9a0*/  SEL R3, R3, RZ, P1 ;  /* 0x000000ff03037207 */ /* 0x000fe40000800000 */
[----:B------:R-:W-:Y:S01]  /*c9b0*/  LOP3.LUT R0, R0, R5, RZ, 0x3c, !PT ;  /* 0x0000000500007212 */ /* 0x000fe200078e3cff */
[----:B0-----:R-:W-:Y:S06]  /*c9c0*/  @!P0 BRA `(.L_x_308) ;  /* 0x00000000009c8947 */ /* 0x001fec0003800000 */
.L_x_317:
[----:B------:R-:W-:Y:S01]  /*c9d0*/  IMAD R3, R3, 0x8, R2 ;  /* 0x0000000803037824 */ /* 0x000fe200078e0202 */
[----:B------:R-:W-:-:S07]  /*c9e0*/  SHF.L.U32 R0, R0, 0x1f, RZ ;  /* 0x0000001f00007819 */ /* 0x000fce00000006ff */
.L_x_309:
[----:B-1----:R1:W2:Y:S02]  /*c9f0*/  SYNCS.PHASECHK.TRANS64.TRYWAIT P0, [R3+URZ], R0 ;  /* 0x00000000030075a7 */ /* 0x0022a4000800017f */
[----:B--2---:R-:W-:Y:S05]  /*ca00*/  @!P0 NANOSLEEP.SYNCS 0x989680 ;  /* 0x009896800000895d */ /* 0x004fea0003900000 */
[----:B------:R-:W2:Y:S02]  /*ca10*/  @!P0 SYNCS.PHASECHK.TRANS64 P0, [R3+URZ], R0 ;  /* 0x00000000030085a7 */ /* 0x000ea4000800007f */
[----:B--2---:R-:W-:Y:S05]  /*ca20*/  @!P0 BRA `(.L_x_309) ;  /* 0xfffffffc00f08947 */ /* 0x004fea000383ffff */
.L_x_306:
[----:B------:R-:W-:Y:S05]  /*ca30*/  BSYNC B0 ;  /* 0x0000000000007941 */ /* 0x000fea0003800000 */
.L_x_305:
[----:B------:R-:W-:Y:S05]  /*ca40*/  EXIT ;  /* 0x000000000000794d */ /* 0x000fea0003800000 */
.L_x_21:
[----:B----4-:R4:W0:Y:S02]  /*ca50*/  SYNCS.PHASECHK.TRANS64.TRYWAIT P1, [R3+URZ], R0 ;  /* 0x00000000030075a7 */ /* 0x010824000802017f */
[----:B0-----:R-:W-:Y:S05]  /*ca60*/  @!P1 NANOSLEEP.SYNCS 0x989680 ;  /* 0x009896800000995d */ /* 0x001fea0003900000 */
[----:B------:R-:W0:Y:S02]  /*ca70*/  @!P1 SYNCS.PHASECHK.TRANS64 P1, [R3+URZ], R0 ;  /* 0x00000000030095a7 */ /* 0x000e24000802007f */
[----:B0-----:R-:W-:Y:S05]  /*ca80*/  @!P1 BRA `(.L_x_21) ;  /* 0xfffffffc00f09947 */ /* 0x001fea000383ffff */
[----:B------:R-:W-:Y:S05]  /*ca90*/  BRA `(.L_x_20) ;  /* 0xffffff4800907947 */ /* 0x000fea000383ffff */
.L_x_26:
[----:B-1----:R1:W3:Y:S02]  /*caa0*/  SYNCS.PHASECHK.TRANS64.TRYWAIT P1, [R5+URZ], R4 ;  /* 0x00000004050075a7 */ /* 0x0022e4000802017f */
[----:B---3--:R-:W-:Y:S05]  /*cab0*/  @!P1 NANOSLEEP.SYNCS 0x989680 ;  /* 0x009896800000995d */ /* 0x008fea0003900000 */
[----:B------:R-:W3:Y:S02]  /*cac0*/  @!P1 SYNCS.PHASECHK.TRANS64 P1, [R5+URZ], R4 ;  /* 0x00000004050095a7 */ /* 0x000ee4000802007f */
[----:B---3--:R-:W-:Y:S05]  /*cad0*/  @!P1 BRA `(.L_x_26) ;  /* 0xfffffffc00f09947 */ /* 0x008fea000383ffff */
[----:B------:R-:W-:Y:S05]  /*cae0*/  BRA `(.L_x_25) ;  /* 0xffffff5000947947 */ /* 0x000fea000383ffff */
.L_x_293:
[----:B------:R-:W-:Y:S01]  /*caf0*/  BSSY B1, `(.L_x_310) ;  /* 0x0000006000017945 */ /* 0x000fe20003800000 */
[----:B------:R-:W-:-:S07]  /*cb00*/  IMAD.MOV.U32 R15, RZ, RZ, -0x1 ;  /* 0xffffffffff0f7424 */ /* 0x000fce00078e00ff */
[----:B------:R-:W-:Y:S05]  /*cb10*/  WARPSYNC.COLLECTIVE R15, `(.L_x_311) ;  /* 0x000000000f0c7348 */ /* 0x000fea0003c00000 */
[----:B------:R-:W-:Y:S02]  /*cb20*/  ELECT P6, UR62, PT ;  /* 0x00000000003e782f */ /* 0x000fe400038c0000 */
[----:B------:R-:W-:Y:S01]  /*cb30*/  MOV R14, UR62 ;  /* 0x0000003e000e7c02 */ /* 0x000fe20008000f00 */
[----:B------:R-:W-:Y:S10]  /*cb40*/  ENDCOLLECTIVE ;  /* 0x000000000000791b */ /* 0x000ff40003800000 */
.L_x_311:
[----:B------:R-:W-:Y:S05]  /*cb50*/  BSYNC B1 ;  /* 0x0000000000017941 */ /* 0x000fea0003800000 */
.L_x_310:
[----:B------:R-:W-:Y:S05]  /*cb60*/  BRA `(.L_x_312) ;  /* 0xfffffff000547947 */ /* 0x000fea000383ffff */
.L_x_296:
[----:B0-----:R0:W1:Y:S02]  /*cb70*/  SYNCS.PHASECHK.TRANS64.TRYWAIT P0, [R20+URZ+0x10], R7 ;  /* 0x00001007140075a7 */ /* 0x001064000800017f */
[----:B-1----:R-:W-:Y:S05]  /*cb80*/  @!P0 NANOSLEEP.SYNCS 0x989680 ;  /* 0x009896800000895d */ /* 0x002fea0003900000 */
[----:B------:R-:W1:Y:S02]  /*cb90*/  @!P0 SYNCS.PHASECHK.TRANS64 P0, [R20+URZ+0x10], R7 ;  /* 0x00001007140085a7 */ /* 0x000e64000800007f */
[----:B-1----:R-:W-:Y:S05]  /*cba0*/  @!P0 BRA `(.L_x_296) ;  /* 0xfffffffc00f08947 */ /* 0x002fea000383ffff */
[----:B------:R-:W-:Y:S05]  /*cbb0*/  BRA `(.L_x_313) ;  /* 0xfffffff0008c7947 */ /* 0x000fea000383ffff */
.L_x_304:
[----:B------:R-:W-:Y:S01]  /*cbc0*/  BSSY B0, `(.L_x_314) ;  /* 0x0000006000007945 */ /* 0x000fe20003800000 */
[----:B------:R-:W-:-:S07]  /*cbd0*/  IMAD.MOV.U32 R15, RZ, RZ, -0x1 ;  /* 0xffffffffff0f7424 */ /* 0x000fce00078e00ff */
[----:B------:R-:W-:Y:S05]  /*cbe0*/  WARPSYNC.COLLECTIVE R15, `(.L_x_315) ;  /* 0x000000000f0c7348 */ /* 0x000fea0003c00000 */
[----:B------:R-:W-:Y:S02]  /*cbf0*/  ELECT P6, UR62, PT ;  /* 0x00000000003e782f */ /* 0x000fe400038c0000 */
[----:B------:R-:W-:Y:S01]  /*cc00*/  MOV R14, UR62 ;  /* 0x0000003e000e7c02 */ /* 0x000fe20008000f00 */
[----:B------:R-:W-:Y:S10]  /*cc10*/  ENDCOLLECTIVE ;  /* 0x000000000000791b */ /* 0x000ff40003800000 */
.L_x_315:
[----:B------:R-:W-:Y:S05]  /*cc20*/  BSYNC B0 ;  /* 0x0000000000007941 */ /* 0x000fea0003800000 */
.L_x_314:
[----:B------:R-:W-:Y:S05]  /*cc30*/  BRA `(.L_x_316) ;  /* 0xfffffffc00187947 */ /* 0x000fea000383ffff */
.L_x_308:
[----:B0-----:R0:W1:Y:S02]  /*cc40*/  SYNCS.PHASECHK.TRANS64.TRYWAIT P0, [R7+URZ], R4 ;  /* 0x00000004070075a7 */ /* 0x001064000800017f */
[----:B-1----:R-:W-:Y:S05]  /*cc50*/  @!P0 NANOSLEEP.SYNCS 0x989680 ;  /* 0x009896800000895d */ /* 0x002fea0003900000 */
[----:B------:R-:W1:Y:S02]  /*cc60*/  @!P0 SYNCS.PHASECHK.TRANS64 P0, [R7+URZ], R4 ;  /* 0x00000004070085a7 */ /* 0x000e64000800007f */
[----:B-1----:R-:W-:Y:S05]  /*cc70*/  @!P0 BRA `(.L_x_308) ;  /* 0xfffffffc00f08947 */ /* 0x002fea000383ffff */
[----:B------:R-:W-:Y:S05]  /*cc80*/  BRA `(.L_x_317) ;  /* 0xfffffffc00507947 */ /* 0x000fea000383ffff */
.L_x_318:
[----:B------:R-:W-:-:S00]  /*cc90*/  BRA `(.L_x_318) ;  /* 0xfffffffc00fc7947 */ /* 0x000fc0000383ffff */
[----:B------:R-:W-:-:S00]  /*cca0*/  NOP ;  /* 0x0000000000007918 */ /* 0x000fc00000000000 */
        /* <DEDUP_REMOVED lines=13> */
.L_x_319:


//--------------------- .nv.global.init           --------------------------
	.section	.nv.global.init,"aw",@progbits
.nv.global.init:
	.type		$str$22,@object
	.size		$str$22,($str$23 - $str$22)
$str$22:
        /*0000*/ 	.byte	0x6b, 0x5f, 0x74, 0x69, 0x6c, 0x65, 0x5f, 0x63, 0x6f, 0x75, 0x6e, 0x74, 0x20, 0x3e, 0x3d, 0x20
        /*0010*/ 	.byte	0x31, 0x00
	.type		$str$23,@object
	.size		$str$23,(__unnamed_1 - $str$23)
$str$23:
        /*0012*/ 	.byte	0x2f, 0x74, 0x6d, 0x70, 0x2f, 0x63, 0x75, 0x74, 0x6c, 0x61, 0x73, 0x73, 0x5f, 0x73, 0x77, 0x65
        /*0022*/ 	.byte	0x65, 0x70, 0x5f, 0x73, 0x72, 0x63, 0x2f, 0x69, 0x6e, 0x63, 0x6c, 0x75, 0x64, 0x65, 0x2f, 0x63
        /*0032*/ 	.byte	0x75, 0x74, 0x6c, 0x61, 0x73, 0x73, 0x2f, 0x67, 0x65, 0x6d, 0x6d, 0x2f, 0x63, 0x6f, 0x6c, 0x6c
        /*0042*/ 	.byte	0x65, 0x63, 0x74, 0x69, 0x76, 0x65, 0x2f, 0x73, 0x6d, 0x39, 0x30, 0x5f, 0x6d, 0x6d, 0x61, 0x5f
        /*0052*/ 	.byte	0x74, 0x6d, 0x61, 0x5f, 0x67, 0x6d, 0x6d, 0x61, 0x5f, 0x73, 0x73, 0x5f, 0x77, 0x61, 0x72, 0x70
        /*0062*/ 	.byte	0x73, 0x70, 0x65, 0x63, 0x69, 0x61, 0x6c, 0x69, 0x7a, 0x65, 0x64, 0x2e, 0x68, 0x70, 0x70, 0x00
	.type		__unnamed_1,@object
	.size		__unnamed_1,(.L_0 - __unnamed_1)
__unnamed_1:
        /*0072*/ 	.byte	0x76, 0x6f, 0x69, 0x64, 0x20, 0x63, 0x75, 0x74, 0x6c, 0x61, 0x73, 0x73, 0x3a, 0x3a, 0x67, 0x65
        /* <DEDUP_REMOVED lines=181> */
        /*0bd2*/ 	.byte	0x5d, 0x00
.L_0:


//--------------------- .nv.shared._ZN7cutlass13device_kernelINS_4gemm6kernel13GemmUniversalIN4cute5tupleIJiiiiEEENS1_10collective13CollectiveMmaINS1_34MainloopSm90TmaGmmaWarpSpecializedILi2ENS5_IJNS4_1CILi2EEENSA_ILi1EEESC_EEENS1_35KernelTmaWarpSpecializedCooperativeEEENS5_IJNSA_ILi256EEENSA_ILi128EEESH_EEENS_10bfloat16_tENS5_IJlSC_lEEESJ_SK_NS4_8TiledMMAINS4_8MMA_AtomIJNS4_4SM904GMMA28MMA_64x128x16_F32BF16BF16_SSILNSO_5MajorE0ELSQ_0ELNSO_7ScaleInE1ELSR_1EEEEEENS4_6LayoutISD_NS5_IJSC_NSA_ILi0EEESV_EEEEENS5_IJNS4_10UnderscoreESY_SY_EEEEENS4_13SM90_TMA_LOADENS4_14ComposedLayoutINS4_7SwizzleILi3ELi4ELi3EEENS4_18smem_ptr_flag_bitsILi16EEENSU_INS5_IJNSA_ILi8EEENSA_ILi64EEEEEENS5_IJS18_SC_EEEEEEEvNS4_8identityENS4_23SM90_TMA_LOAD_MULTICASTES1C_vS1D_EENS_8epilogue10collective6detail29Sm90TmaWarpSpecializedAdapterINS1H_15DefaultEpilogueISJ_SK_SK_NS1G_6thread17LinearCombinationISJ_Li1EffLNS1L_9ScaleType4KindE0ELNS_15FloatRoundStyleE2ESJ_EENS1_15EpilogueDefaultEEEEEvvEEEEvNT_6ParamsE --------------------------
	.section	.nv.shared._ZN7cutlass13device_kernelINS_4gemm6kernel13GemmUniversalIN4cute5tupleIJiiiiEEENS1_10collective13CollectiveMmaINS1_34MainloopSm90TmaGmmaWarpSpecializedILi2ENS5_IJNS4_1CILi2EEENSA_ILi1EEESC_EEENS1_35KernelTmaWarpSpecializedCooperativeEEENS5_IJNSA_ILi256EEENSA_ILi128EEESH_EEENS_10bfloat16_tENS5_IJlSC_lEEESJ_SK_NS4_8TiledMMAINS4_8MMA_AtomIJNS4_4SM904GMMA28MMA_64x128x16_F32BF16BF16_SSILNSO_5MajorE0ELSQ_0ELNSO_7ScaleInE1ELSR_1EEEEEENS4_6LayoutISD_NS5_IJSC_NSA_ILi0EEESV_EEEEENS5_IJNS4_10UnderscoreESY_SY_EEEEENS4_13SM90_TMA_LOADENS4_14ComposedLayoutINS4_7SwizzleILi3ELi4ELi3EEENS4_18smem_ptr_flag_bitsILi16EEENSU_INS5_IJNSA_ILi8EEENSA_ILi64EEEEEENS5_IJS18_SC_EEEEEEEvNS4_8identityENS4_23SM90_TMA_LOAD_MULTICASTES1C_vS1D_EENS_8epilogue10collective6detail29Sm90TmaWarpSpecializedAdapterINS1H_15DefaultEpilogueISJ_SK_SK_NS1G_6thread17LinearCombinationISJ_Li1EffLNS1L_9ScaleType4KindE0ELNS_15FloatRoundStyleE2ESJ_EENS1_15EpilogueDefaultEEEEEvvEEEEvNT_6ParamsE,"aw",@nobits
	.sectionflags	@""
	.align	16
	.zero		1024


//--------------------- .nv.shared.reserved.0     --------------------------
	.section	.nv.shared.reserved.0,"aw",@nobits
	.weak		__nv_reservedSMEM_offset_0_alias
	.size		__nv_reservedSMEM_offset_0_alias, 0, 0
	.other		__nv_reservedSMEM_offset_0_alias,@"STO_CUDA_RESERVED_SHARED STV_DEFAULT"
__nv_reservedSMEM_offset_0_alias:
	.zero		0


//--------------------- .nv.global                --------------------------
	.section	.nv.global,"aw",@nobits
.nv.global:
	.type		_ZN40_INTERNAL_bda53d80_4_k_cu_aecbdb58_146184cute1_E,@object
	.size		_ZN40_INTERNAL_bda53d80_4_k_cu_aecbdb58_146184cute1_E,(_ZN40_INTERNAL_bda53d80_4_k_cu_aecbdb58_146184cuda3std3__45__cpo6cbeginE - _ZN40_INTERNAL_bda53d80_4_k_cu_aecbdb58_146184cute1_E)
_ZN40_INTERNAL_bda53d80_4_k_cu_aecbdb58_146184cute1_E:
	.zero		1
	.type		_ZN40_INTERNAL_bda53d80_4_k_cu_aecbdb58_146184cuda3std3__45__cpo6cbeginE,@object
	.size		_ZN40_INTERNAL_bda53d80_4_k_cu_aecbdb58_146184cuda3std3__45__cpo6cbeginE,(_ZN40_INTERNAL_bda53d80_4_k_cu_aecbdb58_146184cuda3std3__48in_placeE - _ZN40_INTERNAL_bda53d80_4_k_cu_aecbdb58_146184cuda3std3__45__cpo6cbeginE)
_ZN40_INTERNAL_bda53d80_4_k_cu_aecbdb58_146184cuda3std3__45__cpo6cbeginE:
	.zero		1
	.type		_ZN40_INTERNAL_bda53d80_4_k_cu_aecbdb58_146184cuda3std3__48in_placeE,@object
	.size		_ZN40_INTERNAL_bda53d80_4_k_cu_aecbdb58_146184cuda3std3__48in_placeE,(_ZN40_INTERNAL_bda53d80_4_k_cu_aecbdb58_146184cuda3std6ranges3__45__cpo9iter_moveE - _ZN40_INTERNAL_bda53d80_4_k_cu_aecbdb58_146184cuda3std3__48in_placeE)
_ZN40_INTERNAL_bda53d80_4_k_cu_aecbdb58_146184cuda3std3__48in_placeE:
	.zero		1
	.type		_ZN40_INTERNAL_bda53d80_4_k_cu_aecbdb58_146184cuda3std6ranges3__45__cpo9iter_moveE,@object
	.size		_ZN40_INTERNAL_bda53d80_4_k_cu_aecbdb58_146184cuda3std6ranges3__45__cpo9iter_moveE,(_ZN40_INTERNAL_bda53d80_4_k_cu_aecbdb58_146184cuda3std3__45__cpo5beginE - _ZN40_INTERNAL_bda53d80_4_k_cu_aecbdb58_146184cuda3std6ranges3__45__cpo9iter_moveE)
_ZN40_INTERNAL_bda53d80_4_k_cu_aecbdb58_146184cuda3std6ranges3__45__cpo9iter_moveE:
	.zero		1
	.type		_ZN40_INTERNAL_bda53d80_4_k_cu_aecbdb58_146184cuda3std3__45__cpo5beginE,@object
	.size		_ZN40_INTERNAL_bda53d80_4_k_cu_aecbdb58_146184cuda3std3__45__cpo5beginE,(_ZN40_INTERNAL_bda53d80_4_k_cu_aecbdb58_146184cuda3std3__442_GLOBAL__N__bda53d80_4_k_cu_aecbdb58_146186ignoreE - _ZN40_INTERNAL_bda53d80_4_k_cu_aecbdb58_146184cuda3std3__45__cpo5beginE)
_ZN40_INTERNAL_bda53d80_4_k_cu_aecbdb58_146184cuda3std3__45__cpo5beginE:
	.zero		1
	.type		_ZN40_INTERNAL_bda53d80_4_k_cu_aecbdb58_146184cuda3std3__442_GLOBAL__N__bda53d80_4_k_cu_aecbdb58_146186ignoreE,@object
	.size		_ZN40_INTERNAL_bda53d80_4_k_cu_aecbdb58_146184cuda3std3__442_GLOBAL__N__bda53d80_4_k_cu_aecbdb58_146186ignoreE,(_ZN40_INTERNAL_bda53d80_4_k_cu_aecbdb58_146184cute7productE - _ZN40_INTERNAL_bda53d80_4_k_cu_aecbdb58_146184cuda3std3__442_GLOBAL__N__bda53d80_4_k_cu_aecbdb58_146186ignoreE)
_ZN40_INTERNAL_bda53d80_4_k_cu_aecbdb58_146184cuda3std3__442_GLOBAL__N__bda53d80_4_k_cu_aecbdb58_146186ignoreE:
	.zero		1
	.type		_ZN40_INTERNAL_bda53d80_4_k_cu_aecbdb58_146184cute7productE,@object
	.size		_ZN40_INTERNAL_bda53d80_4_k_cu_aecbdb58_146184cute7productE,(_ZN40_INTERNAL_bda53d80_4_k_cu_aecbdb58_146184cuda3std3__45__cpo3endE - _ZN40_INTERNAL_bda53d80_4_k_cu_aecbdb58_146184cute7productE)
_ZN40_INTERNAL_bda53d80_4_k_cu_aecbdb58_146184cute7productE:
	.zero		1
	.type		_ZN40_INTERNAL_bda53d80_4_k_cu_aecbdb58_146184cuda3std3__45__cpo3endE,@object
	.size		_ZN40_INTERNAL_bda53d80_4_k_cu_aecbdb58_146184cuda3std3__45__cpo3endE,(_ZN40_INTERNAL_bda53d80_4_k_cu_aecbdb58_146184cuda3std3__419piecewise_constructE - _ZN40_INTERNAL_bda53d80_4_k_cu_aecbdb58_146184cuda3std3__45__cpo3endE)
_ZN40_INTERNAL_bda53d80_4_k_cu_aecbdb58_146184cuda3std3__45__cpo3endE:
	.zero		1
	.type		_ZN40_INTERNAL_bda53d80_4_k_cu_aecbdb58_146184cuda3std3__419piecewise_constructE,@object
	.size		_ZN40_INTERNAL_bda53d80_4_k_cu_aecbdb58_146184cuda3std3__419piecewise_constructE,(_ZN40_INTERNAL_bda53d80_4_k_cu_aecbdb58_146184cuda3std3__45__cpo4cendE - _ZN40_INTERNAL_bda53d80_4_k_cu_aecbdb58_146184cuda3std3__419piecewise_constructE)
_ZN40_INTERNAL_bda53d80_4_k_cu_aecbdb58_146184cuda3std3__419piecewise_constructE:
	.zero		1
	.type		_ZN40_INTERNAL_bda53d80_4_k_cu_aecbdb58_146184cuda3std3__45__cpo4cendE,@object
	.size		_ZN40_INTERNAL_bda53d80_4_k_cu_aecbdb58_146184cuda3std3__45__cpo4cendE,(_ZN40_INTERNAL_bda53d80_4_k_cu_aecbdb58_146184cuda3std6ranges3__45__cpo4swapE - _ZN40_INTERNAL_bda53d80_4_k_cu_aecbdb58_146184cuda3std3__45__cpo4cendE)
_ZN40_INTERNAL_bda53d80_4_k_cu_aecbdb58_146184cuda3std3__45__cpo4cendE:
	.zero		1
	.type		_ZN40_INTERNAL_bda53d80_4_k_cu_aecbdb58_146184cuda3std6ranges3__45__cpo4swapE,@object
	.size		_ZN40_INTERNAL_bda53d80_4_k_cu_aecbdb58_146184cuda3std6ranges3__45__cpo4swapE,(.L_8 - _ZN40_INTERNAL_bda53d80_4_k_cu_aecbdb58_146184cuda3std6ranges3__45__cpo4swapE)
_ZN40_INTERNAL_bda53d80_4_k_cu_aecbdb58_146184cuda3std6ranges3__45__cpo4swapE:
	.zero		1
.L_8:


//--------------------- .nv.constant0._ZN7cutlass13device_kernelINS_4gemm6kernel13GemmUniversalIN4cute5tupleIJiiiiEEENS1_10collective13CollectiveMmaINS1_34MainloopSm90TmaGmmaWarpSpecializedILi2ENS5_IJNS4_1CILi2EEENSA_ILi1EEESC_EEENS1_35KernelTmaWarpSpecializedCooperativeEEENS5_IJNSA_ILi256EEENSA_ILi128EEESH_EEENS_10bfloat16_tENS5_IJlSC_lEEESJ_SK_NS4_8TiledMMAINS4_8MMA_AtomIJNS4_4SM904GMMA28MMA_64x128x16_F32BF16BF16_SSILNSO_5MajorE0ELSQ_0ELNSO_7ScaleInE1ELSR_1EEEEEENS4_6LayoutISD_NS5_IJSC_NSA_ILi0EEESV_EEEEENS5_IJNS4_10UnderscoreESY_SY_EEEEENS4_13SM90_TMA_LOADENS4_14ComposedLayoutINS4_7SwizzleILi3ELi4ELi3EEENS4_18smem_ptr_flag_bitsILi16EEENSU_INS5_IJNSA_ILi8EEENSA_ILi64EEEEEENS5_IJS18_SC_EEEEEEEvNS4_8identityENS4_23SM90_TMA_LOAD_MULTICASTES1C_vS1D_EENS_8epilogue10collective6detail29Sm90TmaWarpSpecializedAdapterINS1H_15DefaultEpilogueISJ_SK_SK_NS1G_6thread17LinearCombinationISJ_Li1EffLNS1L_9ScaleType4KindE0ELNS_15FloatRoundStyleE2ESJ_EENS1_15EpilogueDefaultEEEEEvvEEEEvNT_6ParamsE --------------------------
	.section	.nv.constant0._ZN7cutlass13device_kernelINS_4gemm6kernel13GemmUniversalIN4cute5tupleIJiiiiEEENS1_10collective13CollectiveMmaINS1_34MainloopSm90TmaGmmaWarpSpecializedILi2ENS5_IJNS4_1CILi2EEENSA_ILi1EEESC_EEENS1_35KernelTmaWarpSpecializedCooperativeEEENS5_IJNSA_ILi256EEENSA_ILi128EEESH_EEENS_10bfloat16_tENS5_IJlSC_lEEESJ_SK_NS4_8TiledMMAINS4_8MMA_AtomIJNS4_4SM904GMMA28MMA_64x128x16_F32BF16BF16_SSILNSO_5MajorE0ELSQ_0ELNSO_7ScaleInE1ELSR_1EEEEEENS4_6LayoutISD_NS5_IJSC_NSA_ILi0EEESV_EEEEENS5_IJNS4_10UnderscoreESY_SY_EEEEENS4_13SM90_TMA_LOADENS4_14ComposedLayoutINS4_7SwizzleILi3ELi4ELi3EEENS4_18smem_ptr_flag_bitsILi16EEENSU_INS5_IJNSA_ILi8EEENSA_ILi64EEEEEENS5_IJS18_SC_EEEEEEEvNS4_8identityENS4_23SM90_TMA_LOAD_MULTICASTES1C_vS1D_EENS_8epilogue10collective6detail29Sm90TmaWarpSpecializedAdapterINS1H_15DefaultEpilogueISJ_SK_SK_NS1G_6thread17LinearCombinationISJ_Li1EffLNS1L_9ScaleType4KindE0ELNS_15FloatRoundStyleE2ESJ_EENS1_15EpilogueDefaultEEEEEvvEEEEvNT_6ParamsE,"a",@progbits
	.sectionflags	@""
	.align	4
.nv.constant0._ZN7cutlass13device_kernelINS_4gemm6kernel13GemmUniversalIN4cute5tupleIJiiiiEEENS1_10collective13CollectiveMmaINS1_34MainloopSm90TmaGmmaWarpSpecializedILi2ENS5_IJNS4_1CILi2EEENSA_ILi1EEESC_EEENS1_35KernelTmaWarpSpecializedCooperativeEEENS5_IJNSA_ILi256EEENSA_ILi128EEESH_EEENS_10bfloat16_tENS5_IJlSC_lEEESJ_SK_NS4_8TiledMMAINS4_8MMA_AtomIJNS4_4SM904GMMA28MMA_64x128x16_F32BF16BF16_SSILNSO_5MajorE0ELSQ_0ELNSO_7ScaleInE1ELSR_1EEEEEENS4_6LayoutISD_NS5_IJSC_NSA_ILi0EEESV_EEEEENS5_IJNS4_10UnderscoreESY_SY_EEEEENS4_13SM90_TMA_LOADENS4_14ComposedLayoutINS4_7SwizzleILi3ELi4ELi3EEENS4_18smem_ptr_flag_bitsILi16EEENSU_INS5_IJNSA_ILi8EEENSA_ILi64EEEEEENS5_IJS18_SC_EEEEEEEvNS4_8identityENS4_23SM90_TMA_LOAD_MULTICASTES1C_vS1D_EENS_8epilogue10collective6detail29Sm90TmaWarpSpecializedAdapterINS1H_15DefaultEpilogueISJ_SK_SK_NS1G_6thread17LinearCombinationISJ_Li1EffLNS1L_9ScaleType4KindE0ELNS_15FloatRoundStyleE2ESJ_EENS1_15EpilogueDefaultEEEEEvvEEEEvNT_6ParamsE:
	.zero		1664


//--------------------- SYMBOLS --------------------------

	.type		.nv.reservedSmem.offset0,@object
	.size		.nv.reservedSmem.offset0,0x4
	.type		__assertfail,@function
